//
// Generated by NVIDIA NVVM Compiler
//
// Compiler Build ID: CL-36424714
// Cuda compilation tools, release 13.0, V13.0.88
// Based on NVVM 20.0.0
//

.version 9.0
.target sm_100
.address_size 64

	// .globl	_Z16layer1_init_biasPfS_
// _ZZ19layer1_feature_mapsPfPhS_iE8s_weight has been demoted
// _ZZ19layer1_feature_mapsPfPhS_iE7s_layer has been demoted

.visible .entry _Z16layer1_init_biasPfS_(
	.param .u64 .ptr .align 1 _Z16layer1_init_biasPfS__param_0,
	.param .u64 .ptr .align 1 _Z16layer1_init_biasPfS__param_1
)
{
	.reg .pred 	%p<4>;
	.reg .b32 	%r<10>;
	.reg .b32 	%f<7>;
	.reg .b64 	%rd<7>;

	ld.param.u64 	%rd1, [_Z16layer1_init_biasPfS__param_0];
	ld.param.u64 	%rd2, [_Z16layer1_init_biasPfS__param_1];
	mov.u32 	%r3, %ctaid.x;
	mov.u32 	%r4, %ntid.x;
	mov.u32 	%r5, %tid.x;
	mad.lo.s32 	%r1, %r3, %r4, %r5;
	mov.u32 	%r6, %ctaid.y;
	mov.u32 	%r7, %ntid.y;
	mov.u32 	%r8, %tid.y;
	mad.lo.s32 	%r2, %r6, %r7, %r8;
	setp.gt.u32 	%p1, %r2, 357;
	setp.gt.s32 	%p2, %r1, 637;
	or.pred  	%p3, %p1, %p2;
	@%p3 bra 	$L__BB0_2;
	cvta.to.global.u64 	%rd3, %rd2;
	cvta.to.global.u64 	%rd4, %rd1;
	mad.lo.s32 	%r9, %r2, 638, %r1;
	ld.global.f32 	%f1, [%rd3];
	mul.wide.s32 	%rd5, %r9, 4;
	add.s64 	%rd6, %rd4, %rd5;
	st.global.f32 	[%rd6], %f1;
	ld.global.f32 	%f2, [%rd3+4];
	st.global.f32 	[%rd6+913616], %f2;
	ld.global.f32 	%f3, [%rd3+8];
	st.global.f32 	[%rd6+1827232], %f3;
	ld.global.f32 	%f4, [%rd3+12];
	st.global.f32 	[%rd6+2740848], %f4;
	ld.global.f32 	%f5, [%rd3+16];
	st.global.f32 	[%rd6+3654464], %f5;
	ld.global.f32 	%f6, [%rd3+20];
	st.global.f32 	[%rd6+4568080], %f6;
$L__BB0_2:
	ret;

}
	// .globl	_Z19layer1_feature_mapsPfPhS_i
.visible .entry _Z19layer1_feature_mapsPfPhS_i(
	.param .u64 .ptr .align 1 _Z19layer1_feature_mapsPfPhS_i_param_0,
	.param .u64 .ptr .align 1 _Z19layer1_feature_mapsPfPhS_i_param_1,
	.param .u64 .ptr .align 1 _Z19layer1_feature_mapsPfPhS_i_param_2,
	.param .u32 _Z19layer1_feature_mapsPfPhS_i_param_3
)
{
	.reg .pred 	%p<7>;
	.reg .b32 	%r<91>;
	.reg .b32 	%f<111>;
	.reg .b64 	%rd<17>;
	// demoted variable
	.shared .align 4 .b8 _ZZ19layer1_feature_mapsPfPhS_iE8s_weight[144];
	// demoted variable
	.shared .align 4 .b8 _ZZ19layer1_feature_mapsPfPhS_iE7s_layer[2016];
	ld.param.u64 	%rd2, [_Z19layer1_feature_mapsPfPhS_i_param_0];
	ld.param.u64 	%rd4, [_Z19layer1_feature_mapsPfPhS_i_param_1];
	ld.param.u64 	%rd3, [_Z19layer1_feature_mapsPfPhS_i_param_2];
	ld.param.u32 	%r7, [_Z19layer1_feature_mapsPfPhS_i_param_3];
	cvta.to.global.u64 	%rd1, %rd4;
	mov.u32 	%r8, %ctaid.x;
	mov.u32 	%r9, %ctaid.y;
	mov.u32 	%r1, %tid.x;
	mov.u32 	%r10, %tid.y;
	mov.u32 	%r11, %ntid.y;
	mad.lo.s32 	%r3, %r9, %r11, %r10;
	mov.u32 	%r12, %ntid.x;
	mad.lo.s32 	%r4, %r8, %r12, %r1;
	shl.b32 	%r13, %r8, 4;
	mad.lo.s32 	%r14, %r9, 20480, %r13;
	mad.lo.s32 	%r5, %r10, 1280, %r14;
	max.u32 	%r15, %r1, %r10;
	setp.gt.u32 	%p1, %r15, 5;
	@%p1 bra 	$L__BB1_2;
	cvta.to.global.u64 	%rd5, %rd3;
	mad.lo.s32 	%r16, %r10, 6, %r1;
	mad.lo.s32 	%r17, %r7, 36, %r16;
	mul.wide.s32 	%rd6, %r17, 4;
	add.s64 	%rd7, %rd5, %rd6;
	ld.global.f32 	%f1, [%rd7];
	shl.b32 	%r18, %r16, 2;
	mov.u32 	%r19, _ZZ19layer1_feature_mapsPfPhS_iE8s_weight;
	add.s32 	%r20, %r19, %r18;
	st.shared.f32 	[%r20], %f1;
	bra.uni 	$L__BB1_3;
$L__BB1_2:
	setp.gt.u32 	%p2, %r1, 5;
	@%p2 bra 	$L__BB1_5;
$L__BB1_3:
	shr.u32 	%r21, %r5, 2;
	add.s32 	%r22, %r21, %r1;
	mul.wide.u32 	%rd8, %r22, 4;
	add.s64 	%rd9, %rd1, %rd8;
	ld.global.u32 	%r23, [%rd9];
	bfe.u32 	%r24, %r23, 0, 8;
	shl.b32 	%r25, %r1, 2;
	mad.lo.s32 	%r26, %r10, 24, %r25;
	shl.b32 	%r27, %r26, 2;
	mov.u32 	%r28, _ZZ19layer1_feature_mapsPfPhS_iE7s_layer;
	add.s32 	%r6, %r28, %r27;
	st.shared.u32 	[%r6], %r24;
	bfe.u32 	%r29, %r23, 8, 8;
	st.shared.u32 	[%r6+4], %r29;
	bfe.u32 	%r30, %r23, 16, 8;
	st.shared.u32 	[%r6+8], %r30;
	bfe.u32 	%r31, %r23, 24, 8;
	st.shared.u32 	[%r6+12], %r31;
	add.s32 	%r32, %r5, 10240;
	shr.u32 	%r33, %r32, 2;
	add.s32 	%r34, %r33, %r1;
	mul.wide.u32 	%rd10, %r34, 4;
	add.s64 	%rd11, %rd1, %rd10;
	ld.global.u32 	%r35, [%rd11];
	bfe.u32 	%r36, %r35, 0, 8;
	st.shared.u32 	[%r6+768], %r36;
	bfe.u32 	%r37, %r35, 8, 8;
	st.shared.u32 	[%r6+772], %r37;
	bfe.u32 	%r38, %r35, 16, 8;
	st.shared.u32 	[%r6+776], %r38;
	bfe.u32 	%r39, %r35, 24, 8;
	st.shared.u32 	[%r6+780], %r39;
	setp.gt.u32 	%p3, %r10, 4;
	@%p3 bra 	$L__BB1_5;
	add.s32 	%r40, %r5, 20480;
	shr.u32 	%r41, %r40, 2;
	add.s32 	%r42, %r41, %r1;
	mul.wide.u32 	%rd12, %r42, 4;
	add.s64 	%rd13, %rd1, %rd12;
	ld.global.u32 	%r43, [%rd13];
	bfe.u32 	%r44, %r43, 0, 8;
	st.shared.u32 	[%r6+1536], %r44;
	bfe.u32 	%r45, %r43, 8, 8;
	st.shared.u32 	[%r6+1540], %r45;
	bfe.u32 	%r46, %r43, 16, 8;
	st.shared.u32 	[%r6+1544], %r46;
	bfe.u32 	%r47, %r43, 24, 8;
	st.shared.u32 	[%r6+1548], %r47;
$L__BB1_5:
	bar.sync 	0;
	setp.gt.u32 	%p4, %r3, 357;
	setp.gt.s32 	%p5, %r4, 637;
	or.pred  	%p6, %p4, %p5;
	@%p6 bra 	$L__BB1_7;
	shl.b32 	%r48, %r1, 1;
	mad.lo.s32 	%r49, %r3, 638, %r4;
	mad.lo.s32 	%r50, %r7, 228404, %r49;
	cvta.to.global.u64 	%rd14, %rd2;
	mul.wide.s32 	%rd15, %r50, 4;
	add.s64 	%rd16, %rd14, %rd15;
	ld.global.f32 	%f2, [%rd16];
	mad.lo.s32 	%r51, %r10, 48, %r48;
	shl.b32 	%r52, %r51, 2;
	mov.u32 	%r53, _ZZ19layer1_feature_mapsPfPhS_iE7s_layer;
	add.s32 	%r54, %r53, %r52;
	ld.shared.u32 	%r55, [%r54];
	cvt.rn.f32.u32 	%f3, %r55;
	ld.shared.f32 	%f4, [_ZZ19layer1_feature_mapsPfPhS_iE8s_weight];
	fma.rn.f32 	%f5, %f4, %f3, %f2;
	ld.shared.u32 	%r56, [%r54+4];
	cvt.rn.f32.u32 	%f6, %r56;
	ld.shared.f32 	%f7, [_ZZ19layer1_feature_mapsPfPhS_iE8s_weight+4];
	fma.rn.f32 	%f8, %f7, %f6, %f5;
	ld.shared.u32 	%r57, [%r54+8];
	cvt.rn.f32.u32 	%f9, %r57;
	ld.shared.f32 	%f10, [_ZZ19layer1_feature_mapsPfPhS_iE8s_weight+8];
	fma.rn.f32 	%f11, %f10, %f9, %f8;
	ld.shared.u32 	%r58, [%r54+12];
	cvt.rn.f32.u32 	%f12, %r58;
	ld.shared.f32 	%f13, [_ZZ19layer1_feature_mapsPfPhS_iE8s_weight+12];
	fma.rn.f32 	%f14, %f13, %f12, %f11;
	ld.shared.u32 	%r59, [%r54+16];
	cvt.rn.f32.u32 	%f15, %r59;
	ld.shared.f32 	%f16, [_ZZ19layer1_feature_mapsPfPhS_iE8s_weight+16];
	fma.rn.f32 	%f17, %f16, %f15, %f14;
	ld.shared.u32 	%r60, [%r54+20];
	cvt.rn.f32.u32 	%f18, %r60;
	ld.shared.f32 	%f19, [_ZZ19layer1_feature_mapsPfPhS_iE8s_weight+20];
	fma.rn.f32 	%f20, %f19, %f18, %f17;
	ld.shared.u32 	%r61, [%r54+96];
	cvt.rn.f32.u32 	%f21, %r61;
	ld.shared.f32 	%f22, [_ZZ19layer1_feature_mapsPfPhS_iE8s_weight+24];
	fma.rn.f32 	%f23, %f22, %f21, %f20;
	ld.shared.u32 	%r62, [%r54+100];
	cvt.rn.f32.u32 	%f24, %r62;
	ld.shared.f32 	%f25, [_ZZ19layer1_feature_mapsPfPhS_iE8s_weight+28];
	fma.rn.f32 	%f26, %f25, %f24, %f23;
	ld.shared.u32 	%r63, [%r54+104];
	cvt.rn.f32.u32 	%f27, %r63;
	ld.shared.f32 	%f28, [_ZZ19layer1_feature_mapsPfPhS_iE8s_weight+32];
	fma.rn.f32 	%f29, %f28, %f27, %f26;
	ld.shared.u32 	%r64, [%r54+108];
	cvt.rn.f32.u32 	%f30, %r64;
	ld.shared.f32 	%f31, [_ZZ19layer1_feature_mapsPfPhS_iE8s_weight+36];
	fma.rn.f32 	%f32, %f31, %f30, %f29;
	ld.shared.u32 	%r65, [%r54+112];
	cvt.rn.f32.u32 	%f33, %r65;
	ld.shared.f32 	%f34, [_ZZ19layer1_feature_mapsPfPhS_iE8s_weight+40];
	fma.rn.f32 	%f35, %f34, %f33, %f32;
	ld.shared.u32 	%r66, [%r54+116];
	cvt.rn.f32.u32 	%f36, %r66;
	ld.shared.f32 	%f37, [_ZZ19layer1_feature_mapsPfPhS_iE8s_weight+44];
	fma.rn.f32 	%f38, %f37, %f36, %f35;
	ld.shared.u32 	%r67, [%r54+192];
	cvt.rn.f32.u32 	%f39, %r67;
	ld.shared.f32 	%f40, [_ZZ19layer1_feature_mapsPfPhS_iE8s_weight+48];
	fma.rn.f32 	%f41, %f40, %f39, %f38;
	ld.shared.u32 	%r68, [%r54+196];
	cvt.rn.f32.u32 	%f42, %r68;
	ld.shared.f32 	%f43, [_ZZ19layer1_feature_mapsPfPhS_iE8s_weight+52];
	fma.rn.f32 	%f44, %f43, %f42, %f41;
	ld.shared.u32 	%r69, [%r54+200];
	cvt.rn.f32.u32 	%f45, %r69;
	ld.shared.f32 	%f46, [_ZZ19layer1_feature_mapsPfPhS_iE8s_weight+56];
	fma.rn.f32 	%f47, %f46, %f45, %f44;
	ld.shared.u32 	%r70, [%r54+204];
	cvt.rn.f32.u32 	%f48, %r70;
	ld.shared.f32 	%f49, [_ZZ19layer1_feature_mapsPfPhS_iE8s_weight+60];
	fma.rn.f32 	%f50, %f49, %f48, %f47;
	ld.shared.u32 	%r71, [%r54+208];
	cvt.rn.f32.u32 	%f51, %r71;
	ld.shared.f32 	%f52, [_ZZ19layer1_feature_mapsPfPhS_iE8s_weight+64];
	fma.rn.f32 	%f53, %f52, %f51, %f50;
	ld.shared.u32 	%r72, [%r54+212];
	cvt.rn.f32.u32 	%f54, %r72;
	ld.shared.f32 	%f55, [_ZZ19layer1_feature_mapsPfPhS_iE8s_weight+68];
	fma.rn.f32 	%f56, %f55, %f54, %f53;
	ld.shared.u32 	%r73, [%r54+288];
	cvt.rn.f32.u32 	%f57, %r73;
	ld.shared.f32 	%f58, [_ZZ19layer1_feature_mapsPfPhS_iE8s_weight+72];
	fma.rn.f32 	%f59, %f58, %f57, %f56;
	ld.shared.u32 	%r74, [%r54+292];
	cvt.rn.f32.u32 	%f60, %r74;
	ld.shared.f32 	%f61, [_ZZ19layer1_feature_mapsPfPhS_iE8s_weight+76];
	fma.rn.f32 	%f62, %f61, %f60, %f59;
	ld.shared.u32 	%r75, [%r54+296];
	cvt.rn.f32.u32 	%f63, %r75;
	ld.shared.f32 	%f64, [_ZZ19layer1_feature_mapsPfPhS_iE8s_weight+80];
	fma.rn.f32 	%f65, %f64, %f63, %f62;
	ld.shared.u32 	%r76, [%r54+300];
	cvt.rn.f32.u32 	%f66, %r76;
	ld.shared.f32 	%f67, [_ZZ19layer1_feature_mapsPfPhS_iE8s_weight+84];
	fma.rn.f32 	%f68, %f67, %f66, %f65;
	ld.shared.u32 	%r77, [%r54+304];
	cvt.rn.f32.u32 	%f69, %r77;
	ld.shared.f32 	%f70, [_ZZ19layer1_feature_mapsPfPhS_iE8s_weight+88];
	fma.rn.f32 	%f71, %f70, %f69, %f68;
	ld.shared.u32 	%r78, [%r54+308];
	cvt.rn.f32.u32 	%f72, %r78;
	ld.shared.f32 	%f73, [_ZZ19layer1_feature_mapsPfPhS_iE8s_weight+92];
	fma.rn.f32 	%f74, %f73, %f72, %f71;
	ld.shared.u32 	%r79, [%r54+384];
	cvt.rn.f32.u32 	%f75, %r79;
	ld.shared.f32 	%f76, [_ZZ19layer1_feature_mapsPfPhS_iE8s_weight+96];
	fma.rn.f32 	%f77, %f76, %f75, %f74;
	ld.shared.u32 	%r80, [%r54+388];
	cvt.rn.f32.u32 	%f78, %r80;
	ld.shared.f32 	%f79, [_ZZ19layer1_feature_mapsPfPhS_iE8s_weight+100];
	fma.rn.f32 	%f80, %f79, %f78, %f77;
	ld.shared.u32 	%r81, [%r54+392];
	cvt.rn.f32.u32 	%f81, %r81;
	ld.shared.f32 	%f82, [_ZZ19layer1_feature_mapsPfPhS_iE8s_weight+104];
	fma.rn.f32 	%f83, %f82, %f81, %f80;
	ld.shared.u32 	%r82, [%r54+396];
	cvt.rn.f32.u32 	%f84, %r82;
	ld.shared.f32 	%f85, [_ZZ19layer1_feature_mapsPfPhS_iE8s_weight+108];
	fma.rn.f32 	%f86, %f85, %f84, %f83;
	ld.shared.u32 	%r83, [%r54+400];
	cvt.rn.f32.u32 	%f87, %r83;
	ld.shared.f32 	%f88, [_ZZ19layer1_feature_mapsPfPhS_iE8s_weight+112];
	fma.rn.f32 	%f89, %f88, %f87, %f86;
	ld.shared.u32 	%r84, [%r54+404];
	cvt.rn.f32.u32 	%f90, %r84;
	ld.shared.f32 	%f91, [_ZZ19layer1_feature_mapsPfPhS_iE8s_weight+116];
	fma.rn.f32 	%f92, %f91, %f90, %f89;
	ld.shared.u32 	%r85, [%r54+480];
	cvt.rn.f32.u32 	%f93, %r85;
	ld.shared.f32 	%f94, [_ZZ19layer1_feature_mapsPfPhS_iE8s_weight+120];
	fma.rn.f32 	%f95, %f94, %f93, %f92;
	ld.shared.u32 	%r86, [%r54+484];
	cvt.rn.f32.u32 	%f96, %r86;
	ld.shared.f32 	%f97, [_ZZ19layer1_feature_mapsPfPhS_iE8s_weight+124];
	fma.rn.f32 	%f98, %f97, %f96, %f95;
	ld.shared.u32 	%r87, [%r54+488];
	cvt.rn.f32.u32 	%f99, %r87;
	ld.shared.f32 	%f100, [_ZZ19layer1_feature_mapsPfPhS_iE8s_weight+128];
	fma.rn.f32 	%f101, %f100, %f99, %f98;
	ld.shared.u32 	%r88, [%r54+492];
	cvt.rn.f32.u32 	%f102, %r88;
	ld.shared.f32 	%f103, [_ZZ19layer1_feature_mapsPfPhS_iE8s_weight+132];
	fma.rn.f32 	%f104, %f103, %f102, %f101;
	ld.shared.u32 	%r89, [%r54+496];
	cvt.rn.f32.u32 	%f105, %r89;
	ld.shared.f32 	%f106, [_ZZ19layer1_feature_mapsPfPhS_iE8s_weight+136];
	fma.rn.f32 	%f107, %f106, %f105, %f104;
	ld.shared.u32 	%r90, [%r54+500];
	cvt.rn.f32.u32 	%f108, %r90;
	ld.shared.f32 	%f109, [_ZZ19layer1_feature_mapsPfPhS_iE8s_weight+140];
	fma.rn.f32 	%f110, %f109, %f108, %f107;
	st.global.f32 	[%rd16], %f110;
$L__BB1_7:
	bar.sync 	0;
	ret;

}
	// .globl	_Z14layer1_sigmoidPfPh
.visible .entry _Z14layer1_sigmoidPfPh(
	.param .u64 .ptr .align 1 _Z14layer1_sigmoidPfPh_param_0,
	.param .u64 .ptr .align 1 _Z14layer1_sigmoidPfPh_param_1
)
{
	.reg .pred 	%p<4>;
	.reg .b32 	%r<28>;
	.reg .b32 	%f<75>;
	.reg .b64 	%rd<9>;
	.reg .b64 	%fd<20>;

	ld.param.u64 	%rd1, [_Z14layer1_sigmoidPfPh_param_0];
	ld.param.u64 	%rd2, [_Z14layer1_sigmoidPfPh_param_1];
	mov.u32 	%r3, %ctaid.x;
	mov.u32 	%r4, %ntid.x;
	mov.u32 	%r5, %tid.x;
	mad.lo.s32 	%r1, %r3, %r4, %r5;
	mov.u32 	%r6, %ctaid.y;
	mov.u32 	%r7, %ntid.y;
	mov.u32 	%r8, %tid.y;
	mad.lo.s32 	%r2, %r6, %r7, %r8;
	setp.gt.u32 	%p1, %r2, 357;
	setp.gt.s32 	%p2, %r1, 637;
	or.pred  	%p3, %p1, %p2;
	@%p3 bra 	$L__BB2_2;
	cvta.to.global.u64 	%rd3, %rd1;
	cvta.to.global.u64 	%rd4, %rd2;
	mad.lo.s32 	%r9, %r2, 638, %r1;
	cvt.s64.s32 	%rd5, %r9;
	mul.wide.s32 	%rd6, %r9, 4;
	add.s64 	%rd7, %rd3, %rd6;
	ld.global.f32 	%f1, [%rd7];
	mul.f32 	%f2, %f1, 0fBB800000;
	fma.rn.f32 	%f3, %f2, 0f3BBB989D, 0f3F000000;
	cvt.sat.f32.f32 	%f4, %f3;
	mov.f32 	%f5, 0f4B400001;
	mov.f32 	%f6, 0f437C0000;
	fma.rm.f32 	%f7, %f4, %f6, %f5;
	add.f32 	%f8, %f7, 0fCB40007F;
	neg.f32 	%f9, %f8;
	fma.rn.f32 	%f10, %f2, 0f3FB8AA3B, %f9;
	fma.rn.f32 	%f11, %f2, 0f32A57060, %f10;
	mov.b32 	%r10, %f7;
	shl.b32 	%r11, %r10, 23;
	mov.b32 	%f12, %r11;
	ex2.approx.ftz.f32 	%f13, %f11;
	mul.f32 	%f14, %f13, %f12;
	cvt.f64.f32 	%fd1, %f14;
	add.f64 	%fd2, %fd1, 0d3FF0000000000000;
	mov.f64 	%fd3, 0d406FFFF7C0000000;
	div.rn.f64 	%fd4, %fd3, %fd2;
	cvt.rzi.u32.f64 	%r12, %fd4;
	add.s64 	%rd8, %rd4, %rd5;
	st.global.u8 	[%rd8], %r12;
	ld.global.f32 	%f15, [%rd7+913616];
	mul.f32 	%f16, %f15, 0fBB800000;
	fma.rn.f32 	%f17, %f16, 0f3BBB989D, 0f3F000000;
	cvt.sat.f32.f32 	%f18, %f17;
	fma.rm.f32 	%f19, %f18, %f6, %f5;
	add.f32 	%f20, %f19, 0fCB40007F;
	neg.f32 	%f21, %f20;
	fma.rn.f32 	%f22, %f16, 0f3FB8AA3B, %f21;
	fma.rn.f32 	%f23, %f16, 0f32A57060, %f22;
	mov.b32 	%r13, %f19;
	shl.b32 	%r14, %r13, 23;
	mov.b32 	%f24, %r14;
	ex2.approx.ftz.f32 	%f25, %f23;
	mul.f32 	%f26, %f25, %f24;
	cvt.f64.f32 	%fd5, %f26;
	add.f64 	%fd6, %fd5, 0d3FF0000000000000;
	div.rn.f64 	%fd7, %fd3, %fd6;
	cvt.rzi.u32.f64 	%r15, %fd7;
	st.global.u8 	[%rd8+228404], %r15;
	ld.global.f32 	%f27, [%rd7+1827232];
	mul.f32 	%f28, %f27, 0fBB800000;
	fma.rn.f32 	%f29, %f28, 0f3BBB989D, 0f3F000000;
	cvt.sat.f32.f32 	%f30, %f29;
	fma.rm.f32 	%f31, %f30, %f6, %f5;
	add.f32 	%f32, %f31, 0fCB40007F;
	neg.f32 	%f33, %f32;
	fma.rn.f32 	%f34, %f28, 0f3FB8AA3B, %f33;
	fma.rn.f32 	%f35, %f28, 0f32A57060, %f34;
	mov.b32 	%r16, %f31;
	shl.b32 	%r17, %r16, 23;
	mov.b32 	%f36, %r17;
	ex2.approx.ftz.f32 	%f37, %f35;
	mul.f32 	%f38, %f37, %f36;
	cvt.f64.f32 	%fd8, %f38;
	add.f64 	%fd9, %fd8, 0d3FF0000000000000;
	div.rn.f64 	%fd10, %fd3, %fd9;
	cvt.rzi.u32.f64 	%r18, %fd10;
	st.global.u8 	[%rd8+456808], %r18;
	ld.global.f32 	%f39, [%rd7+2740848];
	mul.f32 	%f40, %f39, 0fBB800000;
	fma.rn.f32 	%f41, %f40, 0f3BBB989D, 0f3F000000;
	cvt.sat.f32.f32 	%f42, %f41;
	fma.rm.f32 	%f43, %f42, %f6, %f5;
	add.f32 	%f44, %f43, 0fCB40007F;
	neg.f32 	%f45, %f44;
	fma.rn.f32 	%f46, %f40, 0f3FB8AA3B, %f45;
	fma.rn.f32 	%f47, %f40, 0f32A57060, %f46;
	mov.b32 	%r19, %f43;
	shl.b32 	%r20, %r19, 23;
	mov.b32 	%f48, %r20;
	ex2.approx.ftz.f32 	%f49, %f47;
	mul.f32 	%f50, %f49, %f48;
	cvt.f64.f32 	%fd11, %f50;
	add.f64 	%fd12, %fd11, 0d3FF0000000000000;
	div.rn.f64 	%fd13, %fd3, %fd12;
	cvt.rzi.u32.f64 	%r21, %fd13;
	st.global.u8 	[%rd8+685212], %r21;
	ld.global.f32 	%f51, [%rd7+3654464];
	mul.f32 	%f52, %f51, 0fBB800000;
	fma.rn.f32 	%f53, %f52, 0f3BBB989D, 0f3F000000;
	cvt.sat.f32.f32 	%f54, %f53;
	fma.rm.f32 	%f55, %f54, %f6, %f5;
	add.f32 	%f56, %f55, 0fCB40007F;
	neg.f32 	%f57, %f56;
	fma.rn.f32 	%f58, %f52, 0f3FB8AA3B, %f57;
	fma.rn.f32 	%f59, %f52, 0f32A57060, %f58;
	mov.b32 	%r22, %f55;
	shl.b32 	%r23, %r22, 23;
	mov.b32 	%f60, %r23;
	ex2.approx.ftz.f32 	%f61, %f59;
	mul.f32 	%f62, %f61, %f60;
	cvt.f64.f32 	%fd14, %f62;
	add.f64 	%fd15, %fd14, 0d3FF0000000000000;
	div.rn.f64 	%fd16, %fd3, %fd15;
	cvt.rzi.u32.f64 	%r24, %fd16;
	st.global.u8 	[%rd8+913616], %r24;
	ld.global.f32 	%f63, [%rd7+4568080];
	mul.f32 	%f64, %f63, 0fBB800000;
	fma.rn.f32 	%f65, %f64, 0f3BBB989D, 0f3F000000;
	cvt.sat.f32.f32 	%f66, %f65;
	fma.rm.f32 	%f67, %f66, %f6, %f5;
	add.f32 	%f68, %f67, 0fCB40007F;
	neg.f32 	%f69, %f68;
	fma.rn.f32 	%f70, %f64, 0f3FB8AA3B, %f69;
	fma.rn.f32 	%f71, %f64, 0f32A57060, %f70;
	mov.b32 	%r25, %f67;
	shl.b32 	%r26, %r25, 23;
	mov.b32 	%f72, %r26;
	ex2.approx.ftz.f32 	%f73, %f71;
	mul.f32 	%f74, %f73, %f72;
	cvt.f64.f32 	%fd17, %f74;
	add.f64 	%fd18, %fd17, 0d3FF0000000000000;
	div.rn.f64 	%fd19, %fd3, %fd18;
	cvt.rzi.u32.f64 	%r27, %fd19;
	st.global.u8 	[%rd8+1142020], %r27;
$L__BB2_2:
	ret;

}


// ===== COMPILED SASS (sm_100) =====

	.target	sm_100

	.elftype	@"ET_EXEC"


//--------------------- .note.nv.tkinfo           --------------------------
	.section	.note.nv.tkinfo,"",@"SHT_NOTE"
	.sectionflags	@"SHF_NOTE_NV_TKINFO"
	.tkinfo
        /*0018*/ 	.word	0x00000002
        /*0030*/ 	.string	""
        /*0030*/ 	.string	"ptxas"
        /*0030*/ 	.string	"Cuda compilation tools, release 13.0, V13.0.88"
        /*0030*/ 	.string	"Build cuda_13.0.r13.0/compiler.36424714_0"
        /*0030*/ 	.string	"-arch sm_100 -m 64 "



//--------------------- .note.nv.cuinfo           --------------------------
	.section	.note.nv.cuinfo,"",@"SHT_NOTE"
	.sectionflags	@"SHF_NOTE_NV_CUINFO"
        /*0018*/ 	.short	0x0002
        /*001a*/ 	.short	0x0064
        /*001c*/ 	.short	0x0082
	.zero		2


//--------------------- .nv.info                  --------------------------
	.section	.nv.info,"",@"SHT_CUDA_INFO"
	.align	4


	//----- nvinfo : EIATTR_REGCOUNT
	.align		4
        /*0000*/ 	.byte	0x04, 0x2f
        /*0002*/ 	.short	(.L_1 - .L_0)
	.align		4
.L_0:
        /*0004*/ 	.word	index@(_Z16layer1_init_biasPfS_)
        /*0008*/ 	.word	0x00000014


	//----- nvinfo : EIATTR_FRAME_SIZE
	.align		4
.L_1:
        /*000c*/ 	.byte	0x04, 0x11
        /*000e*/ 	.short	(.L_3 - .L_2)
	.align		4
.L_2:
        /*0010*/ 	.word	index@(_Z16layer1_init_biasPfS_)
        /*0014*/ 	.word	0x00000000


	//----- nvinfo : EIATTR_REGCOUNT
	.align		4
.L_3:
        /*0018*/ 	.byte	0x04, 0x2f
        /*001a*/ 	.short	(.L_5 - .L_4)
	.align		4
.L_4:
        /*001c*/ 	.word	index@(_Z19layer1_feature_mapsPfPhS_i)
        /*0020*/ 	.word	0x0000001e


	//----- nvinfo : EIATTR_FRAME_SIZE
	.align		4
.L_5:
        /*0024*/ 	.byte	0x04, 0x11
        /*0026*/ 	.short	(.L_7 - .L_6)
	.align		4
.L_6:
        /*0028*/ 	.word	index@(_Z19layer1_feature_mapsPfPhS_i)
        /*002c*/ 	.word	0x00000000


	//----- nvinfo : EIATTR_REGCOUNT
	.align		4
.L_7:
        /*0030*/ 	.byte	0x04, 0x2f
        /*0032*/ 	.short	(.L_9 - .L_8)
	.align		4
.L_8:
        /*0034*/ 	.word	index@(_Z14layer1_sigmoidPfPh)
        /*0038*/ 	.word	0x0000001d


	//----- nvinfo : EIATTR_FRAME_SIZE
	.align		4
.L_9:
        /*003c*/ 	.byte	0x04, 0x11
        /*003e*/ 	.short	(.L_11 - .L_10)
	.align		4
.L_10:
        /*0040*/ 	.word	index@($__internal_0_$__cuda_sm20_div_rn_f64_full)
        /*0044*/ 	.word	0x00000000


	//----- nvinfo : EIATTR_FRAME_SIZE
	.align		4
.L_11:
        /*0048*/ 	.byte	0x04, 0x11
        /*004a*/ 	.short	(.L_13 - .L_12)
	.align		4
.L_12:
        /*004c*/ 	.word	index@(_Z14layer1_sigmoidPfPh)
        /*0050*/ 	.word	0x00000000


	//----- nvinfo : EIATTR_MIN_STACK_SIZE
	.align		4
.L_13:
        /*0054*/ 	.byte	0x04, 0x12
        /*0056*/ 	.short	(.L_15 - .L_14)
	.align		4
.L_14:
        /*0058*/ 	.word	index@(_Z14layer1_sigmoidPfPh)
        /*005c*/ 	.word	0x00000000


	//----- nvinfo : EIATTR_MIN_STACK_SIZE
	.align		4
.L_15:
        /*0060*/ 	.byte	0x04, 0x12
        /*0062*/ 	.short	(.L_17 - .L_16)
	.align		4
.L_16:
        /*0064*/ 	.word	index@(_Z19layer1_feature_mapsPfPhS_i)
        /*0068*/ 	.word	0x00000000


	//----- nvinfo : EIATTR_MIN_STACK_SIZE
	.align		4
.L_17:
        /*006c*/ 	.byte	0x04, 0x12
        /*006e*/ 	.short	(.L_19 - .L_18)
	.align		4
.L_18:
        /*0070*/ 	.word	index@(_Z16layer1_init_biasPfS_)
        /*0074*/ 	.word	0x00000000
.L_19:


//--------------------- .nv.compat                --------------------------
	.section	.nv.compat,"",@"SHT_CUDA_COMPAT_INFO"
	.align	4
        /*0000*/ 	.byte	0x02, 0x09, 0x00, 0x00, 0x02, 0x02, 0x01, 0x00, 0x02, 0x05, 0x05, 0x00, 0x03, 0x07, 0x01, 0x01
        /*0010*/ 	.byte	0x02, 0x03, 0x00, 0x00, 0x02, 0x06, 0x01, 0x00, 0x04, 0x0b, 0x08, 0x00, 0x01, 0x00, 0x00, 0x00
        /*0020*/ 	.byte	0x00, 0x00, 0x00, 0x00


//--------------------- .nv.info._Z14layer1_sigmoidPfPh --------------------------
	.section	.nv.info._Z14layer1_sigmoidPfPh,"",@"SHT_CUDA_INFO"
	.sectionflags	@""
	.align	4


	//----- nvinfo : EIATTR_CUDA_API_VERSION
	.align		4
        /*0000*/ 	.byte	0x04, 0x37
        /*0002*/ 	.short	(.L_21 - .L_20)
.L_20:
        /*0004*/ 	.word	0x00000082


	//----- nvinfo : EIATTR_KPARAM_INFO
	.align		4
.L_21:
        /*0008*/ 	.byte	0x04, 0x17
        /*000a*/ 	.short	(.L_23 - .L_22)
.L_22:
        /*000c*/ 	.word	0x00000000
        /*0010*/ 	.short	0x0001
        /*0012*/ 	.short	0x0008
        /*0014*/ 	.byte	0x00, 0xf5, 0x21, 0x00


	//----- nvinfo : EIATTR_KPARAM_INFO
	.align		4
.L_23:
        /*0018*/ 	.byte	0x04, 0x17
        /*001a*/ 	.short	(.L_25 - .L_24)
.L_24:
        /*001c*/ 	.word	0x00000000
        /*0020*/ 	.short	0x0000
        /*0022*/ 	.short	0x0000
        /*0024*/ 	.byte	0x00, 0xf5, 0x21, 0x00


	//----- nvinfo : EIATTR_SPARSE_MMA_MASK
	.align		4
.L_25:
        /*0028*/ 	.byte	0x03, 0x50
        /*002a*/ 	.short	0x0000


	//----- nvinfo : EIATTR_MAXREG_COUNT
	.align		4
        /*002c*/ 	.byte	0x03, 0x1b
        /*002e*/ 	.short	0x00ff


	//----- nvinfo : EIATTR_MERCURY_ISA_VERSION
	.align		4
        /*0030*/ 	.byte	0x03, 0x5f
        /*0032*/ 	.short	0x0101


	//----- nvinfo : EIATTR_VRC_CTA_INIT_COUNT
	.align		4
        /*0034*/ 	.byte	0x02, 0x4a
	.zero		1
	.zero		1


	//----- nvinfo : EIATTR_EXIT_INSTR_OFFSETS
	.align		4
        /*0038*/ 	.byte	0x04, 0x1c
        /*003a*/ 	.short	(.L_27 - .L_26)


	//   ....[0]....
.L_26:
        /*003c*/ 	.word	0x000000b0


	//   ....[1]....
        /*0040*/ 	.word	0x00000ed0


	//----- nvinfo : EIATTR_CRS_STACK_SIZE
	.align		4
.L_27:
        /*0044*/ 	.byte	0x04, 0x1e
        /*0046*/ 	.short	(.L_29 - .L_28)
.L_28:
        /*0048*/ 	.word	0x00000000


	//----- nvinfo : EIATTR_CBANK_PARAM_SIZE
	.align		4
.L_29:
        /*004c*/ 	.byte	0x03, 0x19
        /*004e*/ 	.short	0x0010


	//----- nvinfo : EIATTR_PARAM_CBANK
	.align		4
        /*0050*/ 	.byte	0x04, 0x0a
        /*0052*/ 	.short	(.L_31 - .L_30)
	.align		4
.L_30:
        /*0054*/ 	.word	index@(.nv.constant0._Z14layer1_sigmoidPfPh)
        /*0058*/ 	.short	0x0380
        /*005a*/ 	.short	0x0010


	//----- nvinfo : EIATTR_SW_WAR
	.align		4
.L_31:
        /*005c*/ 	.byte	0x04, 0x36
        /*005e*/ 	.short	(.L_33 - .L_32)
.L_32:
        /*0060*/ 	.word	0x00000008
.L_33:


//--------------------- .nv.info._Z19layer1_feature_mapsPfPhS_i --------------------------
	.section	.nv.info._Z19layer1_feature_mapsPfPhS_i,"",@"SHT_CUDA_INFO"
	.sectionflags	@""
	.align	4


	//----- nvinfo : EIATTR_CUDA_API_VERSION
	.align		4
        /*0000*/ 	.byte	0x04, 0x37
        /*0002*/ 	.short	(.L_35 - .L_34)
.L_34:
        /*0004*/ 	.word	0x00000082


	//----- nvinfo : EIATTR_KPARAM_INFO
	.align		4
.L_35:
        /*0008*/ 	.byte	0x04, 0x17
        /*000a*/ 	.short	(.L_37 - .L_36)
.L_36:
        /*000c*/ 	.word	0x00000000
        /*0010*/ 	.short	0x0003
        /*0012*/ 	.short	0x0018
        /*0014*/ 	.byte	0x00, 0xf0, 0x11, 0x00


	//----- nvinfo : EIATTR_KPARAM_INFO
	.align		4
.L_37:
        /*0018*/ 	.byte	0x04, 0x17
        /*001a*/ 	.short	(.L_39 - .L_38)
.L_38:
        /*001c*/ 	.word	0x00000000
        /*0020*/ 	.short	0x0002
        /*0022*/ 	.short	0x0010
        /*0024*/ 	.byte	0x00, 0xf5, 0x21, 0x00


	//----- nvinfo : EIATTR_KPARAM_INFO
	.align		4
.L_39:
        /*0028*/ 	.byte	0x04, 0x17
        /*002a*/ 	.short	(.L_41 - .L_40)
.L_40:
        /*002c*/ 	.word	0x00000000
        /*0030*/ 	.short	0x0001
        /*0032*/ 	.short	0x0008
        /*0034*/ 	.byte	0x00, 0xf5, 0x21, 0x00


	//----- nvinfo : EIATTR_KPARAM_INFO
	.align		4
.L_41:
        /*0038*/ 	.byte	0x04, 0x17
        /*003a*/ 	.short	(.L_43 - .L_42)
.L_42:
        /*003c*/ 	.word	0x00000000
        /*0040*/ 	.short	0x0000
        /*0042*/ 	.short	0x0000
        /*0044*/ 	.byte	0x00, 0xf5, 0x21, 0x00


	//----- nvinfo : EIATTR_SPARSE_MMA_MASK
	.align		4
.L_43:
        /*0048*/ 	.byte	0x03, 0x50
        /*004a*/ 	.short	0x0000


	//----- nvinfo : EIATTR_MAXREG_COUNT
	.align		4
        /*004c*/ 	.byte	0x03, 0x1b
        /*004e*/ 	.short	0x00ff


	//----- nvinfo : EIATTR_NUM_BARRIERS
	.align		4
        /*0050*/ 	.byte	0x02, 0x4c
        /*0052*/ 	.byte	0x01
	.zero		1


	//----- nvinfo : EIATTR_MERCURY_ISA_VERSION
	.align		4
        /*0054*/ 	.byte	0x03, 0x5f
        /*0056*/ 	.short	0x0101


	//----- nvinfo : EIATTR_VRC_CTA_INIT_COUNT
	.align		4
        /*0058*/ 	.byte	0x02, 0x4a
	.zero		1
	.zero		1


	//----- nvinfo : EIATTR_EXIT_INSTR_OFFSETS
	.align		4
        /*005c*/ 	.byte	0x04, 0x1c
        /*005e*/ 	.short	(.L_45 - .L_44)


	//   ....[0]....
.L_44:
        /*0060*/ 	.word	0x00000bf0


	//----- nvinfo : EIATTR_CRS_STACK_SIZE
	.align		4
.L_45:
        /*0064*/ 	.byte	0x04, 0x1e
        /*0066*/ 	.short	(.L_47 - .L_46)
.L_46:
        /*0068*/ 	.word	0x00000000


	//----- nvinfo : EIATTR_CBANK_PARAM_SIZE
	.align		4
.L_47:
        /*006c*/ 	.byte	0x03, 0x19
        /*006e*/ 	.short	0x001c


	//----- nvinfo : EIATTR_PARAM_CBANK
	.align		4
        /*0070*/ 	.byte	0x04, 0x0a
        /*0072*/ 	.short	(.L_49 - .L_48)
	.align		4
.L_48:
        /*0074*/ 	.word	index@(.nv.constant0._Z19layer1_feature_mapsPfPhS_i)
        /*0078*/ 	.short	0x0380
        /*007a*/ 	.short	0x001c


	//----- nvinfo : EIATTR_SW_WAR
	.align		4
.L_49:
        /*007c*/ 	.byte	0x04, 0x36
        /*007e*/ 	.short	(.L_51 - .L_50)
.L_50:
        /*0080*/ 	.word	0x00000008
.L_51:


//--------------------- .nv.info._Z16layer1_init_biasPfS_ --------------------------
	.section	.nv.info._Z16layer1_init_biasPfS_,"",@"SHT_CUDA_INFO"
	.sectionflags	@""
	.align	4


	//----- nvinfo : EIATTR_CUDA_API_VERSION
	.align		4
        /*0000*/ 	.byte	0x04, 0x37
        /*0002*/ 	.short	(.L_53 - .L_52)
.L_52:
        /*0004*/ 	.word	0x00000082


	//----- nvinfo : EIATTR_KPARAM_INFO
	.align		4
.L_53:
        /*0008*/ 	.byte	0x04, 0x17
        /*000a*/ 	.short	(.L_55 - .L_54)
.L_54:
        /*000c*/ 	.word	0x00000000
        /*0010*/ 	.short	0x0001
        /*0012*/ 	.short	0x0008
        /*0014*/ 	.byte	0x00, 0xf5, 0x21, 0x00


	//----- nvinfo : EIATTR_KPARAM_INFO
	.align		4
.L_55:
        /*0018*/ 	.byte	0x04, 0x17
        /*001a*/ 	.short	(.L_57 - .L_56)
.L_56:
        /*001c*/ 	.word	0x00000000
        /*0020*/ 	.short	0x0000
        /*0022*/ 	.short	0x0000
        /*0024*/ 	.byte	0x00, 0xf5, 0x21, 0x00


	//----- nvinfo : EIATTR_SPARSE_MMA_MASK
	.align		4
.L_57:
        /*0028*/ 	.byte	0x03, 0x50
        /*002a*/ 	.short	0x0000


	//----- nvinfo : EIATTR_MAXREG_COUNT
	.align		4
        /*002c*/ 	.byte	0x03, 0x1b
        /*002e*/ 	.short	0x00ff


	//----- nvinfo : EIATTR_MERCURY_ISA_VERSION
	.align		4
        /*0030*/ 	.byte	0x03, 0x5f
        /*0032*/ 	.short	0x0101


	//----- nvinfo : EIATTR_VRC_CTA_INIT_COUNT
	.align		4
        /*0034*/ 	.byte	0x02, 0x4a
	.zero		1
	.zero		1


	//----- nvinfo : EIATTR_EXIT_INSTR_OFFSETS
	.align		4
        /*0038*/ 	.byte	0x04, 0x1c
        /*003a*/ 	.short	(.L_59 - .L_58)


	//   ....[0]....
.L_58:
        /*003c*/ 	.word	0x000000b0


	//   ....[1]....
        /*0040*/ 	.word	0x000001d0


	//----- nvinfo : EIATTR_CBANK_PARAM_SIZE
	.align		4
.L_59:
        /*0044*/ 	.byte	0x03, 0x19
        /*0046*/ 	.short	0x0010


	//----- nvinfo : EIATTR_PARAM_CBANK
	.align		4
        /*0048*/ 	.byte	0x04, 0x0a
        /*004a*/ 	.short	(.L_61 - .L_60)
	.align		4
.L_60:
        /*004c*/ 	.word	index@(.nv.constant0._Z16layer1_init_biasPfS_)
        /*0050*/ 	.short	0x0380
        /*0052*/ 	.short	0x0010


	//----- nvinfo : EIATTR_SW_WAR
	.align		4
.L_61:
        /*0054*/ 	.byte	0x04, 0x36
        /*0056*/ 	.short	(.L_63 - .L_62)
.L_62:
        /*0058*/ 	.word	0x00000008
.L_63:


//--------------------- .nv.callgraph             --------------------------
	.section	.nv.callgraph,"",@"SHT_CUDA_CALLGRAPH"
	.align	4
	.sectionentsize	8
	.align		4
        /*0000*/ 	.word	0x00000000
	.align		4
        /*0004*/ 	.word	0xffffffff
	.align		4
        /*0008*/ 	.word	0x00000000
	.align		4
        /*000c*/ 	.word	0xfffffffe
	.align		4
        /*0010*/ 	.word	0x00000000
	.align		4
        /*0014*/ 	.word	0xfffffffd
	.align		4
        /*0018*/ 	.word	0x00000000
	.align		4
        /*001c*/ 	.word	0xfffffffc


//--------------------- .text._Z14layer1_sigmoidPfPh --------------------------
	.section	.text._Z14layer1_sigmoidPfPh,"ax",@progbits
	.align	128
        .global         _Z14layer1_sigmoidPfPh
        .type           _Z14layer1_sigmoidPfPh,@function
        .size           _Z14layer1_sigmoidPfPh,(.L_x_27 - _Z14layer1_sigmoidPfPh)
        .other          _Z14layer1_sigmoidPfPh,@"STO_CUDA_ENTRY STV_DEFAULT"
_Z14layer1_sigmoidPfPh:
.text._Z14layer1_sigmoidPfPh:
[----:B------:R-:W-:Y:S01]  /*0000*/  LDC R1, c[0x0][0x37c] ;  /* 0x0000df00ff017b82 */ /* 0x000fe20000000800 */
[----:B------:R-:W0:Y:S07]  /*0010*/  S2R R3, SR_TID.X ;  /* 0x0000000000037919 */ /* 0x000e2e0000002100 */
[----:B------:R-:W0:Y:S01]  /*0020*/  S2UR UR4, SR_CTAID.X ;  /* 0x00000000000479c3 */ /* 0x000e220000002500 */
[----:B------:R-:W1:Y:S07]  /*0030*/  S2R R5, SR_TID.Y ;  /* 0x0000000000057919 */ /* 0x000e6e0000002200 */
[----:B------:R-:W0:Y:S08]  /*0040*/  LDC R0, c[0x0][0x360] ;  /* 0x0000d800ff007b82 */ /* 0x000e300000000800 */
[----:B------:R-:W1:Y:S08]  /*0050*/  S2UR UR5, SR_CTAID.Y ;  /* 0x00000000000579c3 */ /* 0x000e700000002600 */
[----:B------:R-:W1:Y:S01]  /*0060*/  LDC R2, c[0x0][0x364] ;  /* 0x0000d900ff027b82 */ /* 0x000e620000000800 */
[----:B0-----:R-:W-:-:S05]  /*0070*/  IMAD R0, R0, UR4, R3 ;  /* 0x0000000400007c24 */ /* 0x001fca000f8e0203 */
[----:B------:R-:W-:Y:S01]  /*0080*/  ISETP.GT.AND P0, PT, R0, 0x27d, PT ;  /* 0x0000027d0000780c */ /* 0x000fe20003f04270 */
[----:B-1----:R-:W-:-:S05]  /*0090*/  IMAD R3, R2, UR5, R5 ;  /* 0x0000000502037c24 */ /* 0x002fca000f8e0205 */
[----:B------:R-:W-:-:S13]  /*00a0*/  ISETP.GT.U32.OR P0, PT, R3, 0x165, P0 ;  /* 0x000001650300780c */ /* 0x000fda0000704470 */
[----:B------:R-:W-:Y:S05]  /*00b0*/  @P0 EXIT ;  /* 0x000000000000094d */ /* 0x000fea0003800000 */
[----:B------:R-:W0:Y:S01]  /*00c0*/  LDC.64 R4, c[0x0][0x380] ;  /* 0x0000e000ff047b82 */ /* 0x000e220000000a00 */
[----:B------:R-:W1:Y:S01]  /*00d0*/  LDCU.64 UR4, c[0x0][0x358] ;  /* 0x00006b00ff0477ac */ /* 0x000e620008000a00 */
[----:B------:R-:W-:-:S04]  /*00e0*/  IMAD R0, R3, 0x27e, R0 ;  /* 0x0000027e03007824 */ /* 0x000fc800078e0200 */
[----:B0-----:R-:W-:-:S05]  /*00f0*/  IMAD.WIDE R4, R0, 0x4, R4 ;  /* 0x0000000400047825 */ /* 0x001fca00078e0204 */
[----:B-1----:R-:W2:Y:S01]  /*0100*/  LDG.E R2, desc[UR4][R4.64] ;  /* 0x0000000404027981 */ /* 0x002ea2000c1e1900 */
[----:B------:R-:W-:Y:S01]  /*0110*/  IMAD.MOV.U32 R3, RZ, RZ, 0x3bbb989d ;  /* 0x3bbb989dff037424 */ /* 0x000fe200078e00ff */
[----:B------:R-:W-:Y:S01]  /*0120*/  UMOV UR6, 0xc0000000 ;  /* 0xc000000000067882 */ /* 0x000fe20000000000 */
[----:B------:R-:W-:Y:S01]  /*0130*/  IMAD.MOV.U32 R6, RZ, RZ, 0x437c0000 ;  /* 0x437c0000ff067424 */ /* 0x000fe200078e00ff */
[----:B------:R-:W-:Y:S01]  /*0140*/  UMOV UR7, 0x406ffff7 ;  /* 0x406ffff700077882 */ /* 0x000fe20000000000 */
[----:B------:R-:W-:Y:S01]  /*0150*/  BSSY.RECONVERGENT B0, `(.L_x_0) ;  /* 0x000001d000007945 */ /* 0x000fe20003800200 */
[----:B--2---:R-:W-:-:S04]  /*0160*/  FMUL R2, R2, -0.00390625 ;  /* 0xbb80000002027820 */ /* 0x004fc80000400000 */
[----:B------:R-:W-:-:S04]  /*0170*/  FFMA.SAT R3, R2, R3, 0.5 ;  /* 0x3f00000002037423 */ /* 0x000fc80000002003 */
[----:B------:R-:W-:-:S04]  /*0180*/  FFMA.RM R3, R3, R6, 12582913 ;  /* 0x4b40000103037423 */ /* 0x000fc80000004006 */
[C---:B------:R-:W-:Y:S01]  /*0190*/  FADD R7, R3.reuse, -12583039 ;  /* 0xcb40007f03077421 */ /* 0x040fe20000000000 */
[----:B------:R-:W-:-:S03]  /*01a0*/  SHF.L.U32 R3, R3, 0x17, RZ ;  /* 0x0000001703037819 */ /* 0x000fc600000006ff */
[----:B------:R-:W-:-:S04]  /*01b0*/  FFMA R7, R2, 1.4426950216293334961, -R7 ;  /* 0x3fb8aa3b02077823 */ /* 0x000fc80000000807 */
[----:B------:R-:W-:-:S06]  /*01c0*/  FFMA R10, R2, 1.925963033500011079e-08, R7 ;  /* 0x32a57060020a7823 */ /* 0x000fcc0000000007 */
[----:B------:R-:W0:Y:S02]  /*01d0*/  MUFU.EX2 R10, R10 ;  /* 0x0000000a000a7308 */ /* 0x000e240000000800 */
[----:B0-----:R-:W-:-:S06]  /*01e0*/  FMUL R11, R3, R10 ;  /* 0x0000000a030b7220 */ /* 0x001fcc0000400000 */
[----:B------:R-:W0:Y:S02]  /*01f0*/  F2F.F64.F32 R2, R11 ;  /* 0x0000000b00027310 */ /* 0x000e240000201800 */
[----:B0-----:R-:W-:Y:S01]  /*0200*/  DADD R6, R2, 1 ;  /* 0x3ff0000002067429 */ /* 0x001fe20000000000 */
[----:B------:R-:W-:-:S05]  /*0210*/  IMAD.MOV.U32 R2, RZ, RZ, 0x1 ;  /* 0x00000001ff027424 */ /* 0x000fca00078e00ff */
[----:B------:R-:W0:Y:S02]  /*0220*/  MUFU.RCP64H R3, R7 ;  /* 0x0000000700037308 */ /* 0x000e240000001800 */
[----:B0-----:R-:W-:-:S08]  /*0230*/  DFMA R8, -R6, R2, 1 ;  /* 0x3ff000000608742b */ /* 0x001fd00000000102 */
[----:B------:R-:W-:-:S08]  /*0240*/  DFMA R8, R8, R8, R8 ;  /* 0x000000080808722b */ /* 0x000fd00000000008 */
[----:B------:R-:W-:-:S08]  /*0250*/  DFMA R8, R2, R8, R2 ;  /* 0x000000080208722b */ /* 0x000fd00000000002 */
[----:B------:R-:W-:-:S08]  /*0260*/  DFMA R2, -R6, R8, 1 ;  /* 0x3ff000000602742b */ /* 0x000fd00000000108 */
[----:B------:R-:W-:-:S08]  /*0270*/  DFMA R2, R8, R2, R8 ;  /* 0x000000020802722b */ /* 0x000fd00000000008 */
[----:B------:R-:W-:-:S08]  /*0280*/  DMUL R8, R2, UR6 ;  /* 0x0000000602087c28 */ /* 0x000fd00008000000 */
[----:B------:R-:W-:-:S08]  /*0290*/  DFMA R10, -R6, R8, UR6 ;  /* 0x00000006060a7e2b */ /* 0x000fd00008000108 */
[----:B------:R-:W-:-:S10]  /*02a0*/  DFMA R2, R2, R10, R8 ;  /* 0x0000000a0202722b */ /* 0x000fd40000000008 */
[----:B------:R-:W-:-:S05]  /*02b0*/  FFMA R8, RZ, R7, R3 ;  /* 0x00000007ff087223 */ /* 0x000fca0000000003 */
[----:B------:R-:W-:-:S13]  /*02c0*/  FSETP.GT.AND P0, PT, |R8|, 1.469367938527859385e-39, PT ;  /* 0x001000000800780b */ /* 0x000fda0003f04200 */
[----:B------:R-:W-:Y:S05]  /*02d0*/  @P0 BRA `(.L_x_1) ;  /* 0x0000000000100947 */ /* 0x000fea0003800000 */
[----:B------:R-:W-:Y:S01]  /*02e0*/  MOV R8, R6 ;  /* 0x0000000600087202 */ /* 0x000fe20000000f00 */
[----:B------:R-:W-:Y:S01]  /*02f0*/  IMAD.MOV.U32 R11, RZ, RZ, R7 ;  /* 0x000000ffff0b7224 */ /* 0x000fe200078e0007 */
[----:B------:R-:W-:-:S07]  /*0300*/  MOV R14, 0x320 ;  /* 0x00000320000e7802 */ /* 0x000fce0000000f00 */
[----:B------:R-:W-:Y:S05]  /*0310*/  CALL.REL.NOINC `($__internal_0_$__cuda_sm20_div_rn_f64_full) ;  /* 0x0000000800f07944 */ /* 0x000fea0003c00000 */
.L_x_1:
[----:B------:R-:W-:Y:S05]  /*0320*/  BSYNC.RECONVERGENT B0 ;  /* 0x0000000000007941 */ /* 0x000fea0003800200 */
.L_x_0:
[----:B------:R-:W0:Y:S01]  /*0330*/  LDCU.64 UR8, c[0x0][0x388] ;  /* 0x00007100ff0877ac */ /* 0x000e220008000a00 */
[----:B------:R-:W1:Y:S01]  /*0340*/  F2I.U32.F64.TRUNC R3, R2 ;  /* 0x0000000200037311 */ /* 0x000e62000030d000 */
[----:B0-----:R-:W-:-:S04]  /*0350*/  IADD3 R6, P0, PT, R0, UR8, RZ ;  /* 0x0000000800067c10 */ /* 0x001fc8000ff1e0ff */
[----:B------:R-:W-:-:S05]  /*0360*/  LEA.HI.X.SX32 R7, R0, UR9, 0x1, P0 ;  /* 0x0000000900077c11 */ /* 0x000fca00080f0eff */
[----:B-1----:R0:W-:Y:S04]  /*0370*/  STG.E.U8 desc[UR4][R6.64], R3 ;  /* 0x0000000306007986 */ /* 0x0021e8000c101104 */
[----:B------:R-:W2:Y:S01]  /*0380*/  LDG.E R0, desc[UR4][R4.64+0xdf0d0] ;  /* 0x0df0d00404007981 */ /* 0x000ea2000c1e1900 */
[----:B------:R-:W-:Y:S01]  /*0390*/  MOV R9, 0x3bbb989d ;  /* 0x3bbb989d00097802 */ /* 0x000fe20000000f00 */
[----:B------:R-:W-:Y:S01]  /*03a0*/  IMAD.MOV.U32 R11, RZ, RZ, 0x437c0000 ;  /* 0x437c0000ff0b7424 */ /* 0x000fe200078e00ff */
[----:B------:R-:W-:Y:S01]  /*03b0*/  UMOV UR8, 0xc0000000 ;  /* 0xc000000000087882 */ /* 0x000fe20000000000 */
        /* <DEDUP_REMOVED lines=8> */
[----:B------:R-:W-:-:S04]  /*0440*/  FFMA R0, R0, 1.925963033500011079e-08, R9 ;  /* 0x32a5706000007823 */ /* 0x000fc80000000009 */
[----:B------:R-:W1:Y:S02]  /*0450*/  MUFU.EX2 R9, R0 ;  /* 0x0000000000097308 */ /* 0x000e640000000800 */
[----:B-1----:R-:W-:-:S06]  /*0460*/  FMUL R12, R8, R9 ;  /* 0x00000009080c7220 */ /* 0x002fcc0000400000 */
[----:B0-----:R-:W0:Y:S02]  /*0470*/  F2F.F64.F32 R2, R12 ;  /* 0x0000000c00027310 */ /* 0x001e240000201800 */
        /* <DEDUP_REMOVED lines=14> */
[----:B------:R-:W-:Y:S02]  /*0560*/  MOV R11, R9 ;  /* 0x00000009000b7202 */ /* 0x000fe40000000f00 */
[----:B------:R-:W-:-:S07]  /*0570*/  MOV R14, 0x590 ;  /* 0x00000590000e7802 */ /* 0x000fce0000000f00 */
[----:B------:R-:W-:Y:S05]  /*0580*/  CALL.REL.NOINC `($__internal_0_$__cuda_sm20_div_rn_f64_full) ;  /* 0x0000000800547944 */ /* 0x000fea0003c00000 */
.L_x_3:
[----:B------:R-:W-:Y:S05]  /*0590*/  BSYNC.RECONVERGENT B0 ;  /* 0x0000000000007941 */ /* 0x000fea0003800200 */
.L_x_2:
[----:B------:R-:W0:Y:S02]  /*05a0*/  F2I.U32.F64.TRUNC R3, R2 ;  /* 0x0000000200037311 */ /* 0x000e24000030d000 */
[----:B0-----:R0:W-:Y:S04]  /*05b0*/  STG.E.U8 desc[UR4][R6.64+0x37c34], R3 ;  /* 0x037c340306007986 */ /* 0x0011e8000c101104 */
[----:B------:R-:W2:Y:S01]  /*05c0*/  LDG.E R0, desc[UR4][R4.64+0x1be1a0] ;  /* 0x1be1a00404007981 */ /* 0x000ea2000c1e1900 */
[----:B------:R-:W-:Y:S01]  /*05d0*/  IMAD.MOV.U32 R9, RZ, RZ, 0x3bbb989d ;  /* 0x3bbb989dff097424 */ /* 0x000fe200078e00ff */
[----:B------:R-:W-:Y:S01]  /*05e0*/  MOV R11, 0x437c0000 ;  /* 0x437c0000000b7802 */ /* 0x000fe20000000f00 */
[----:B------:R-:W-:Y:S01]  /*05f0*/  UMOV UR8, 0xc0000000 ;  /* 0xc000000000087882 */ /* 0x000fe20000000000 */
[----:B------:R-:W-:Y:S01]  /*0600*/  UMOV UR9, 0x406ffff7 ;  /* 0x406ffff700097882 */ /* 0x000fe20000000000 */
[----:B------:R-:W-:Y:S01]  /*0610*/  BSSY.RECONVERGENT B0, `(.L_x_4) ;  /* 0x000001c000007945 */ /* 0x000fe20003800200 */
[----:B--2---:R-:W-:-:S04]  /*0620*/  FMUL R0, R0, -0.00390625 ;  /* 0xbb80000000007820 */ /* 0x004fc80000400000 */
[----:B------:R-:W-:-:S04]  /*0630*/  FFMA.SAT R8, R0, R9, 0.5 ;  /* 0x3f00000000087423 */ /* 0x000fc80000002009 */
[----:B------:R-:W-:-:S04]  /*0640*/  FFMA.RM R8, R8, R11, 12582913 ;  /* 0x4b40000108087423 */ /* 0x000fc8000000400b */
[C---:B------:R-:W-:Y:S01]  /*0650*/  FADD R9, R8.reuse, -12583039 ;  /* 0xcb40007f08097421 */ /* 0x040fe20000000000 */
[----:B------:R-:W-:-:S03]  /*0660*/  IMAD.SHL.U32 R8, R8, 0x800000, RZ ;  /* 0x0080000008087824 */ /* 0x000fc600078e00ff */
[----:B------:R-:W-:-:S04]  /*0670*/  FFMA R9, R0, 1.4426950216293334961, -R9 ;  /* 0x3fb8aa3b00097823 */ /* 0x000fc80000000809 */
[----:B------:R-:W-:-:S04]  /*0680*/  FFMA R0, R0, 1.925963033500011079e-08, R9 ;  /* 0x32a5706000007823 */ /* 0x000fc80000000009 */
[----:B------:R-:W1:Y:S02]  /*0690*/  MUFU.EX2 R9, R0 ;  /* 0x0000000000097308 */ /* 0x000e640000000800 */
[----:B-1----:R-:W-:-:S06]  /*06a0*/  FMUL R12, R8, R9 ;  /* 0x00000009080c7220 */ /* 0x002fcc0000400000 */
[----:B0-----:R-:W0:Y:S02]  /*06b0*/  F2F.F64.F32 R2, R12 ;  /* 0x0000000c00027310 */ /* 0x001e240000201800 */
[----:B0-----:R-:W-:Y:S01]  /*06c0*/  DADD R8, R2, 1 ;  /* 0x3ff0000002087429 */ /* 0x001fe20000000000 */
[----:B------:R-:W-:-:S05]  /*06d0*/  MOV R2, 0x1 ;  /* 0x0000000100027802 */ /* 0x000fca0000000f00 */
        /* <DEDUP_REMOVED lines=12> */
[----:B------:R-:W-:Y:S01]  /*07a0*/  IMAD.MOV.U32 R11, RZ, RZ, R9 ;  /* 0x000000ffff0b7224 */ /* 0x000fe200078e0009 */
[----:B------:R-:W-:-:S07]  /*07b0*/  MOV R14, 0x7d0 ;  /* 0x000007d0000e7802 */ /* 0x000fce0000000f00 */
[----:B------:R-:W-:Y:S05]  /*07c0*/  CALL.REL.NOINC `($__internal_0_$__cuda_sm20_div_rn_f64_full) ;  /* 0x0000000400c47944 */ /* 0x000fea0003c00000 */
.L_x_5:
[----:B------:R-:W-:Y:S05]  /*07d0*/  BSYNC.RECONVERGENT B0 ;  /* 0x0000000000007941 */ /* 0x000fea0003800200 */
.L_x_4:
[----:B------:R-:W0:Y:S02]  /*07e0*/  F2I.U32.F64.TRUNC R3, R2 ;  /* 0x0000000200037311 */ /* 0x000e24000030d000 */
[----:B0-----:R0:W-:Y:S04]  /*07f0*/  STG.E.U8 desc[UR4][R6.64+0x6f868], R3 ;  /* 0x06f8680306007986 */ /* 0x0011e8000c101104 */
        /* <DEDUP_REMOVED lines=33> */
.L_x_7:
[----:B------:R-:W-:Y:S05]  /*0a10*/  BSYNC.RECONVERGENT B0 ;  /* 0x0000000000007941 */ /* 0x000fea0003800200 */
.L_x_6:
        /* <DEDUP_REMOVED lines=35> */
.L_x_9:
[----:B------:R-:W-:Y:S05]  /*0c50*/  BSYNC.RECONVERGENT B0 ;  /* 0x0000000000007941 */ /* 0x000fea0003800200 */
.L_x_8:
        /* <DEDUP_REMOVED lines=36> */
.L_x_11:
[----:B------:R-:W-:Y:S05]  /*0ea0*/  BSYNC.RECONVERGENT B0 ;  /* 0x0000000000007941 */ /* 0x000fea0003800200 */
.L_x_10:
[----:B------:R-:W0:Y:S02]  /*0eb0*/  F2I.U32.F64.TRUNC R3, R2 ;  /* 0x0000000200037311 */ /* 0x000e24000030d000 */
[----:B0-----:R-:W-:Y:S01]  /*0ec0*/  STG.E.U8 desc[UR4][R6.64+0x116d04], R3 ;  /* 0x116d040306007986 */ /* 0x001fe2000c101104 */
[----:B------:R-:W-:Y:S05]  /*0ed0*/  EXIT ;  /* 0x000000000000794d */ /* 0x000fea0003800000 */
        .weak           $__internal_0_$__cuda_sm20_div_rn_f64_full
        .type           $__internal_0_$__cuda_sm20_div_rn_f64_full,@function
        .size           $__internal_0_$__cuda_sm20_div_rn_f64_full,(.L_x_27 - $__internal_0_$__cuda_sm20_div_rn_f64_full)
$__internal_0_$__cuda_sm20_div_rn_f64_full:
[C---:B------:R-:W-:Y:S01]  /*0ee0*/  FSETP.GEU.AND P0, PT, |R11|.reuse, 1.469367938527859385e-39, PT ;  /* 0x001000000b00780b */ /* 0x040fe20003f0e200 */
[----:B------:R-:W-:Y:S01]  /*0ef0*/  IMAD.MOV.U32 R22, RZ, RZ, 0x1ca00000 ;  /* 0x1ca00000ff167424 */ /* 0x000fe200078e00ff */
[----:B------:R-:W-:Y:S02]  /*0f00*/  LOP3.LUT R12, R11, 0x800fffff, RZ, 0xc0, !PT ;  /* 0x800fffff0b0c7812 */ /* 0x000fe400078ec0ff */
[----:B------:R-:W-:Y:S02]  /*0f10*/  MOV R10, R8 ;  /* 0x00000008000a7202 */ /* 0x000fe40000000f00 */
[----:B------:R-:W-:Y:S01]  /*0f20*/  LOP3.LUT R13, R12, 0x3ff00000, RZ, 0xfc, !PT ;  /* 0x3ff000000c0d7812 */ /* 0x000fe200078efcff */
[----:B------:R-:W-:Y:S01]  /*0f30*/  IMAD.MOV.U32 R12, RZ, RZ, R8 ;  /* 0x000000ffff0c7224 */ /* 0x000fe200078e0008 */
[----:B------:R-:W-:Y:S01]  /*0f40*/  MOV R16, 0x1 ;  /* 0x0000000100107802 */ /* 0x000fe20000000f00 */
[----:B------:R-:W-:Y:S01]  /*0f50*/  IMAD.U32 R8, RZ, RZ, UR6 ;  /* 0x00000006ff087e24 */ /* 0x000fe2000f8e00ff */
[----:B------:R-:W-:-:S02]  /*0f60*/  MOV R9, UR7 ;  /* 0x0000000700097c02 */ /* 0x000fc40008000f00 */
[----:B------:R-:W-:Y:S01]  /*0f70*/  LOP3.LUT R20, R11, 0x7ff00000, RZ, 0xc0, !PT ;  /* 0x7ff000000b147812 */ /* 0x000fe200078ec0ff */
[----:B------:R-:W-:Y:S01]  /*0f80*/  @!P0 DMUL R12, R10, 8.98846567431157953865e+307 ;  /* 0x7fe000000a0c8828 */ /* 0x000fe20000000000 */
[----:B------:R-:W-:-:S04]  /*0f90*/  LOP3.LUT R15, R9, 0x7ff00000, RZ, 0xc0, !PT ;  /* 0x7ff00000090f7812 */ /* 0x000fc800078ec0ff */
[----:B------:R-:W-:Y:S01]  /*0fa0*/  ISETP.GE.U32.AND P1, PT, R15, R20, PT ;  /* 0x000000140f00720c */ /* 0x000fe20003f26070 */
[----:B------:R-:W0:Y:S01]  /*0fb0*/  MUFU.RCP64H R17, R13 ;  /* 0x0000000d00117308 */ /* 0x000e220000001800 */
[----:B------:R-:W-:Y:S01]  /*0fc0*/  MOV R23, R15 ;  /* 0x0000000f00177202 */ /* 0x000fe20000000f00 */
[----:B0-----:R-:W-:-:S08]  /*0fd0*/  DFMA R2, R16, -R12, 1 ;  /* 0x3ff000001002742b */ /* 0x001fd0000000080c */
[----:B------:R-:W-:-:S08]  /*0fe0*/  DFMA R2, R2, R2, R2 ;  /* 0x000000020202722b */ /* 0x000fd00000000002 */
[----:B------:R-:W-:Y:S01]  /*0ff0*/  DFMA R16, R16, R2, R16 ;  /* 0x000000021010722b */ /* 0x000fe20000000010 */
[----:B------:R-:W-:Y:S01]  /*1000*/  SEL R3, R22, 0x63400000, !P1 ;  /* 0x6340000016037807 */ /* 0x000fe20004800000 */
[----:B------:R-:W-:Y:S01]  /*1010*/  IMAD.MOV.U32 R2, RZ, RZ, R8 ;  /* 0x000000ffff027224 */ /* 0x000fe200078e0008 */
[----:B------:R-:W-:Y:S02]  /*1020*/  FSETP.GEU.AND P1, PT, |R9|, 1.469367938527859385e-39, PT ;  /* 0x001000000900780b */ /* 0x000fe40003f2e200 */
[----:B------:R-:W-:-:S03]  /*1030*/  LOP3.LUT R3, R3, 0x800fffff, R9, 0xf8, !PT ;  /* 0x800fffff03037812 */ /* 0x000fc600078ef809 */
[----:B------:R-:W-:-:S08]  /*1040*/  DFMA R18, R16, -R12, 1 ;  /* 0x3ff000001012742b */ /* 0x000fd0000000080c */
[----:B------:R-:W-:Y:S01]  /*1050*/  DFMA R16, R16, R18, R16 ;  /* 0x000000121010722b */ /* 0x000fe20000000010 */
[----:B------:R-:W-:Y:S10]  /*1060*/  @P1 BRA `(.L_x_12) ;  /* 0x0000000000201947 */ /* 0x000ff40003800000 */
[----:B------:R-:W-:-:S04]  /*1070*/  LOP3.LUT R18, R11, 0x7ff00000, RZ, 0xc0, !PT ;  /* 0x7ff000000b127812 */ /* 0x000fc800078ec0ff */
[----:B------:R-:W-:Y:S02]  /*1080*/  ISETP.GE.U32.AND P1, PT, R15, R18, PT ;  /* 0x000000120f00720c */ /* 0x000fe40003f26070 */
[----:B------:R-:W-:Y:S02]  /*1090*/  MOV R18, RZ ;  /* 0x000000ff00127202 */ /* 0x000fe40000000f00 */
[----:B------:R-:W-:-:S04]  /*10a0*/  SEL R19, R22, 0x63400000, !P1 ;  /* 0x6340000016137807 */ /* 0x000fc80004800000 */
[----:B------:R-:W-:-:S04]  /*10b0*/  LOP3.LUT R19, R19, 0x80000000, R9, 0xf8, !PT ;  /* 0x8000000013137812 */ /* 0x000fc800078ef809 */
[----:B------:R-:W-:-:S06]  /*10c0*/  LOP3.LUT R19, R19, 0x100000, RZ, 0xfc, !PT ;  /* 0x0010000013137812 */ /* 0x000fcc00078efcff */
[----:B------:R-:W-:-:S10]  /*10d0*/  DFMA R2, R2, 2, -R18 ;  /* 0x400000000202782b */ /* 0x000fd40000000812 */
[----:B------:R-:W-:-:S07]  /*10e0*/  LOP3.LUT R23, R3, 0x7ff00000, RZ, 0xc0, !PT ;  /* 0x7ff0000003177812 */ /* 0x000fce00078ec0ff */
.L_x_12:
[----:B------:R-:W-:Y:S01]  /*10f0*/  IMAD.MOV.U32 R24, RZ, RZ, R20 ;  /* 0x000000ffff187224 */ /* 0x000fe200078e0014 */
[----:B------:R-:W-:Y:S01]  /*1100*/  @!P0 LOP3.LUT R24, R13, 0x7ff00000, RZ, 0xc0, !PT ;  /* 0x7ff000000d188812 */ /* 0x000fe200078ec0ff */
[----:B------:R-:W-:Y:S01]  /*1110*/  DMUL R18, R16, R2 ;  /* 0x0000000210127228 */ /* 0x000fe20000000000 */
[----:B------:R-:W-:Y:S01]  /*1120*/  IADD3 R25, PT, PT, R23, -0x1, RZ ;  /* 0xffffffff17197810 */ /* 0x000fe20007ffe0ff */
[----:B------:R-:W-:Y:S02]  /*1130*/  BSSY.RECONVERGENT B1, `(.L_x_13) ;  /* 0x0000037000017945 */ /* 0x000fe40003800200 */
[----:B------:R-:W-:Y:S01]  /*1140*/  VIADD R26, R24, 0xffffffff ;  /* 0xffffffff181a7836 */ /* 0x000fe20000000000 */
[----:B------:R-:W-:-:S03]  /*1150*/  ISETP.GT.U32.AND P0, PT, R25, 0x7feffffe, PT ;  /* 0x7feffffe1900780c */ /* 0x000fc60003f04070 */
[----:B------:R-:W-:Y:S01]  /*1160*/  DFMA R20, R18, -R12, R2 ;  /* 0x8000000c1214722b */ /* 0x000fe20000000002 */
[----:B------:R-:W-:-:S07]  /*1170*/  ISETP.GT.U32.OR P0, PT, R26, 0x7feffffe, P0 ;  /* 0x7feffffe1a00780c */ /* 0x000fce0000704470 */
[----:B------:R-:W-:-:S06]  /*1180*/  DFMA R16, R16, R20, R18 ;  /* 0x000000141010722b */ /* 0x000fcc0000000012 */
[----:B------:R-:W-:Y:S05]  /*1190*/  @P0 BRA `(.L_x_14) ;  /* 0x00000000006c0947 */ /* 0x000fea0003800000 */
[----:B------:R-:W-:Y:S02]  /*11a0*/  LOP3.LUT R18, R11, 0x7ff00000, RZ, 0xc0, !PT ;  /* 0x7ff000000b127812 */ /* 0x000fe400078ec0ff */
[----:B------:R-:W-:Y:S02]  /*11b0*/  MOV R20, RZ ;  /* 0x000000ff00147202 */ /* 0x000fe40000000f00 */
[CC--:B------:R-:W-:Y:S02]  /*11c0*/  VIADDMNMX R8, R15.reuse, -R18.reuse, 0xb9600000, !PT ;  /* 0xb96000000f087446 */ /* 0x0c0fe40007800912 */
[----:B------:R-:W-:Y:S02]  /*11d0*/  ISETP.GE.U32.AND P0, PT, R15, R18, PT ;  /* 0x000000120f00720c */ /* 0x000fe40003f06070 */
[----:B------:R-:W-:Y:S02]  /*11e0*/  VIMNMX R8, PT, PT, R8, 0x46a00000, PT ;  /* 0x46a0000008087848 */ /* 0x000fe40003fe0100 */
[----:B------:R-:W-:-:S04]  /*11f0*/  SEL R9, R22, 0x63400000, !P0 ;  /* 0x6340000016097807 */ /* 0x000fc80004000000 */
[----:B------:R-:W-:-:S05]  /*1200*/  IADD3 R8, PT, PT, -R9, R8, RZ ;  /* 0x0000000809087210 */ /* 0x000fca0007ffe1ff */
[----:B------:R-:W-:-:S06]  /*1210*/  VIADD R21, R8, 0x7fe00000 ;  /* 0x7fe0000008157836 */ /* 0x000fcc0000000000 */
[----:B------:R-:W-:-:S10]  /*1220*/  DMUL R18, R16, R20 ;  /* 0x0000001410127228 */ /* 0x000fd40000000000 */
[----:B------:R-:W-:-:S13]  /*1230*/  FSETP.GTU.AND P0, PT, |R19|, 1.469367938527859385e-39, PT ;  /* 0x001000001300780b */ /* 0x000fda0003f0c200 */
[----:B------:R-:W-:Y:S05]  /*1240*/  @P0 BRA `(.L_x_15) ;  /* 0x0000000000940947 */ /* 0x000fea0003800000 */
[----:B------:R-:W-:Y:S01]  /*1250*/  DFMA R2, R16, -R12, R2 ;  /* 0x8000000c1002722b */ /* 0x000fe20000000002 */
[----:B------:R-:W-:-:S09]  /*1260*/  IMAD.MOV.U32 R20, RZ, RZ, RZ ;  /* 0x000000ffff147224 */ /* 0x000fd200078e00ff */
[C---:B------:R-:W-:Y:S02]  /*1270*/  FSETP.NEU.AND P0, PT, R3.reuse, RZ, PT ;  /* 0x000000ff0300720b */ /* 0x040fe40003f0d000 */
[----:B------:R-:W-:-:S04]  /*1280*/  LOP3.LUT R11, R3, 0x80000000, R11, 0x48, !PT ;  /* 0x80000000030b7812 */ /* 0x000fc800078e480b */
[----:B------:R-:W-:-:S07]  /*1290*/  LOP3.LUT R21, R11, R21, RZ, 0xfc, !PT ;  /* 0x000000150b157212 */ /* 0x000fce00078efcff */
[----:B------:R-:W-:Y:S05]  /*12a0*/  @!P0 BRA `(.L_x_15) ;  /* 0x00000000007c8947 */ /* 0x000fea0003800000 */
[----:B------:R-:W-:Y:S01]  /*12b0*/  IADD3 R3, PT, PT, -R8, RZ, RZ ;  /* 0x000000ff08037210 */ /* 0x000fe20007ffe1ff */
[----:B------:R-:W-:-:S06]  /*12c0*/  IMAD.MOV.U32 R2, RZ, RZ, RZ ;  /* 0x000000ffff027224 */ /* 0x000fcc00078e00ff */
[----:B------:R-:W-:Y:S02]  /*12d0*/  DFMA R2, R18, -R2, R16 ;  /* 0x800000021202722b */ /* 0x000fe40000000010 */
[----:B------:R-:W-:-:S04]  /*12e0*/  DMUL.RP R16, R16, R20 ;  /* 0x0000001410107228 */ /* 0x000fc80000008000 */
[----:B------:R-:W-:-:S04]  /*12f0*/  IADD3 R2, PT, PT, -R8, -0x43300000, RZ ;  /* 0xbcd0000008027810 */ /* 0x000fc80007ffe1ff */
[----:B------:R-:W-:Y:S02]  /*1300*/  FSETP.NEU.AND P0, PT, |R3|, R2, PT ;  /* 0x000000020300720b */ /* 0x000fe40003f0d200 */
[----:B------:R-:W-:Y:S02]  /*1310*/  LOP3.LUT R11, R17, R11, RZ, 0x3c, !PT ;  /* 0x0000000b110b7212 */ /* 0x000fe400078e3cff */
[----:B------:R-:W-:Y:S02]  /*1320*/  FSEL R18, R16, R18, !P0 ;  /* 0x0000001210127208 */ /* 0x000fe40004000000 */
[----:B------:R-:W-:Y:S01]  /*1330*/  FSEL R19, R11, R19, !P0 ;  /* 0x000000130b137208 */ /* 0x000fe20004000000 */
[----:B------:R-:W-:Y:S06]  /*1340*/  BRA `(.L_x_15) ;  /* 0x0000000000547947 */ /* 0x000fec0003800000 */
.L_x_14:
[----:B------:R-:W-:-:S14]  /*1350*/  DSETP.NAN.AND P0, PT, R8, R8, PT ;  /* 0x000000080800722a */ /* 0x000fdc0003f08000 */
[----:B------:R-:W-:Y:S05]  /*1360*/  @P0 BRA `(.L_x_16) ;  /* 0x0000000000440947 */ /* 0x000fea0003800000 */
[----:B------:R-:W-:-:S14]  /*1370*/  DSETP.NAN.AND P0, PT, R10, R10, PT ;  /* 0x0000000a0a00722a */ /* 0x000fdc0003f08000 */
[----:B------:R-:W-:Y:S05]  /*1380*/  @P0 BRA `(.L_x_17) ;  /* 0x0000000000300947 */ /* 0x000fea0003800000 */
[----:B------:R-:W-:Y:S01]  /*1390*/  ISETP.NE.AND P0, PT, R23, R24, PT ;  /* 0x000000181700720c */ /* 0x000fe20003f05270 */
[----:B------:R-:W-:Y:S01]  /*13a0*/  IMAD.MOV.U32 R19, RZ, RZ, -0x80000 ;  /* 0xfff80000ff137424 */ /* 0x000fe200078e00ff */
[----:B------:R-:W-:-:S11]  /*13b0*/  MOV R18, 0x0 ;  /* 0x0000000000127802 */ /* 0x000fd60000000f00 */
[----:B------:R-:W-:Y:S05]  /*13c0*/  @!P0 BRA `(.L_x_15) ;  /* 0x0000000000348947 */ /* 0x000fea0003800000 */
[----:B------:R-:W-:Y:S02]  /*13d0*/  ISETP.NE.AND P0, PT, R23, 0x7ff00000, PT ;  /* 0x7ff000001700780c */ /* 0x000fe40003f05270 */
[----:B------:R-:W-:Y:S02]  /*13e0*/  LOP3.LUT R19, R9, 0x80000000, R11, 0x48, !PT ;  /* 0x8000000009137812 */ /* 0x000fe400078e480b */
[----:B------:R-:W-:-:S13]  /*13f0*/  ISETP.EQ.OR P0, PT, R24, RZ, !P0 ;  /* 0x000000ff1800720c */ /* 0x000fda0004702670 */
[----:B------:R-:W-:Y:S02]  /*1400*/  @P0 LOP3.LUT R2, R19, 0x7ff00000, RZ, 0xfc, !PT ;  /* 0x7ff0000013020812 */ /* 0x000fe400078efcff */
[----:B------:R-:W-:Y:S01]  /*1410*/  @!P0 MOV R18, RZ ;  /* 0x000000ff00128202 */ /* 0x000fe20000000f00 */
[----:B------:R-:W-:Y:S01]  /*1420*/  @P0 IMAD.MOV.U32 R18, RZ, RZ, RZ ;  /* 0x000000ffff120224 */ /* 0x000fe200078e00ff */
[----:B------:R-:W-:Y:S01]  /*1430*/  @P0 MOV R19, R2 ;  /* 0x0000000200130202 */ /* 0x000fe20000000f00 */
[----:B------:R-:W-:Y:S06]  /*1440*/  BRA `(.L_x_15) ;  /* 0x0000000000147947 */ /* 0x000fec0003800000 */
.L_x_17:
[----:B------:R-:W-:Y:S01]  /*1450*/  LOP3.LUT R19, R11, 0x80000, RZ, 0xfc, !PT ;  /* 0x000800000b137812 */ /* 0x000fe200078efcff */
[----:B------:R-:W-:Y:S01]  /*1460*/  IMAD.MOV.U32 R18, RZ, RZ, R10 ;  /* 0x000000ffff127224 */ /* 0x000fe200078e000a */
[----:B------:R-:W-:Y:S06]  /*1470*/  BRA `(.L_x_15) ;  /* 0x0000000000087947 */ /* 0x000fec0003800000 */
.L_x_16:
[----:B------:R-:W-:Y:S02]  /*1480*/  LOP3.LUT R19, R9, 0x80000, RZ, 0xfc, !PT ;  /* 0x0008000009137812 */ /* 0x000fe400078efcff */
[----:B------:R-:W-:-:S07]  /*1490*/  MOV R18, R8 ;  /* 0x0000000800127202 */ /* 0x000fce0000000f00 */
.L_x_15:
[----:B------:R-:W-:Y:S05]  /*14a0*/  BSYNC.RECONVERGENT B1 ;  /* 0x0000000000017941 */ /* 0x000fea0003800200 */
.L_x_13:
[----:B------:R-:W-:Y:S01]  /*14b0*/  IMAD.MOV.U32 R15, RZ, RZ, 0x0 ;  /* 0x00000000ff0f7424 */ /* 0x000fe200078e00ff */
[----:B------:R-:W-:Y:S01]  /*14c0*/  MOV R3, R19 ;  /* 0x0000001300037202 */ /* 0x000fe20000000f00 */
[----:B------:R-:W-:Y:S02]  /*14d0*/  IMAD.MOV.U32 R2, RZ, RZ, R18 ;  /* 0x000000ffff027224 */ /* 0x000fe400078e0012 */
[----:B------:R-:W-:Y:S05]  /*14e0*/  RET.REL.NODEC R14 `(_Z14layer1_sigmoidPfPh) ;  /* 0xffffffe80ec47950 */ /* 0x000fea0003c3ffff */
.L_x_18:
[----:B------:R-:W-:-:S00]  /*14f0*/  BRA `(.L_x_18) ;  /* 0xfffffffc00fc7947 */ /* 0x000fc0000383ffff */
[----:B------:R-:W-:-:S00]  /*1500*/  NOP ;  /* 0x0000000000007918 */ /* 0x000fc00000000000 */
[----:B------:R-:W-:-:S00]  /*1510*/  NOP ;  /* 0x0000000000007918 */ /* 0x000fc00000000000 */
[----:B------:R-:W-:-:S00]  /*1520*/  NOP ;  /* 0x0000000000007918 */ /* 0x000fc00000000000 */
[----:B------:R-:W-:-:S00]  /*1530*/  NOP ;  /* 0x0000000000007918 */ /* 0x000fc00000000000 */
[----:B------:R-:W-:-:S00]  /*1540*/  NOP ;  /* 0x0000000000007918 */ /* 0x000fc00000000000 */
[----:B------:R-:W-:-:S00]  /*1550*/  NOP ;  /* 0x0000000000007918 */ /* 0x000fc00000000000 */
[----:B------:R-:W-:-:S00]  /*1560*/  NOP ;  /* 0x0000000000007918 */ /* 0x000fc00000000000 */
[----:B------:R-:W-:-:S00]  /*1570*/  NOP ;  /* 0x0000000000007918 */ /* 0x000fc00000000000 */
.L_x_27:


//--------------------- .text._Z19layer1_feature_mapsPfPhS_i --------------------------
	.section	.text._Z19layer1_feature_mapsPfPhS_i,"ax",@progbits
	.align	128
        .global         _Z19layer1_feature_mapsPfPhS_i
        .type           _Z19layer1_feature_mapsPfPhS_i,@function
        .size           _Z19layer1_feature_mapsPfPhS_i,(.L_x_29 - _Z19layer1_feature_mapsPfPhS_i)
        .other          _Z19layer1_feature_mapsPfPhS_i,@"STO_CUDA_ENTRY STV_DEFAULT"
_Z19layer1_feature_mapsPfPhS_i:
.text._Z19layer1_feature_mapsPfPhS_i:
[----:B------:R-:W-:Y:S01]  /*0000*/  LDC R1, c[0x0][0x37c] ;  /* 0x0000df00ff017b82 */ /* 0x000fe20000000800 */
[----:B------:R-:W0:Y:S01]  /*0010*/  S2R R0, SR_TID.X ;  /* 0x0000000000007919 */ /* 0x000e220000002100 */
[----:B------:R-:W1:Y:S01]  /*0020*/  LDCU.64 UR8, c[0x0][0x358] ;  /* 0x00006b00ff0877ac */ /* 0x000e620008000a00 */
[----:B------:R-:W0:Y:S02]  /*0030*/  S2R R3, SR_TID.Y ;  /* 0x0000000000037919 */ /* 0x000e240000002200 */
[----:B0-----:R-:W-:-:S04]  /*0040*/  VIMNMX.U32 R2, PT, PT, R0, R3, !PT ;  /* 0x0000000300027248 */ /* 0x001fc80007fe0000 */
[----:B------:R-:W-:-:S13]  /*0050*/  ISETP.GT.U32.AND P0, PT, R2, 0x5, PT ;  /* 0x000000050200780c */ /* 0x000fda0003f04070 */
[----:B------:R-:W0:Y:S01]  /*0060*/  @!P0 LDC R7, c[0x0][0x398] ;  /* 0x0000e600ff078b82 */ /* 0x000e220000000800 */
[----:B------:R-:W-:-:S07]  /*0070*/  @!P0 IMAD R2, R3, 0x6, R0 ;  /* 0x0000000603028824 */ /* 0x000fce00078e0200 */
[----:B------:R-:W2:Y:S01]  /*0080*/  @!P0 LDC.64 R4, c[0x0][0x390] ;  /* 0x0000e400ff048b82 */ /* 0x000ea20000000a00 */
[----:B0-----:R-:W-:-:S04]  /*0090*/  @!P0 IMAD R7, R7, 0x24, R2 ;  /* 0x0000002407078824 */ /* 0x001fc800078e0202 */
[----:B--2---:R-:W-:-:S06]  /*00a0*/  @!P0 IMAD.WIDE R4, R7, 0x4, R4 ;  /* 0x0000000407048825 */ /* 0x004fcc00078e0204 */
[----:B-1----:R0:W2:Y:S01]  /*00b0*/  @!P0 LDG.E R4, desc[UR8][R4.64] ;  /* 0x0000000804048981 */ /* 0x0020a2000c1e1900 */
[----:B------:R-:W-:Y:S01]  /*00c0*/  @!P0 MOV R6, 0x400 ;  /* 0x0000040000068802 */ /* 0x000fe20000000f00 */
[----:B------:R-:W1:Y:S01]  /*00d0*/  LDCU UR4, c[0x0][0x364] ;  /* 0x00006c80ff0477ac */ /* 0x000e620008000800 */
[----:B------:R-:W-:Y:S01]  /*00e0*/  BSSY.RECONVERGENT B1, `(.L_x_19) ;  /* 0x0000036000017945 */ /* 0x000fe20003800200 */
[----:B------:R-:W3:Y:S03]  /*00f0*/  @!P0 S2R R7, SR_CgaCtaId ;  /* 0x0000000000078919 */ /* 0x000ee60000008800 */
[----:B------:R-:W-:Y:S01]  /*0100*/  BSSY.RELIABLE B0, `(.L_x_20) ;  /* 0x0000010000007945 */ /* 0x000fe20003800100 */
[----:B------:R-:W4:Y:S01]  /*0110*/  LDCU UR5, c[0x0][0x360] ;  /* 0x00006c00ff0577ac */ /* 0x000f220008000800 */
[----:B------:R-:W5:Y:S01]  /*0120*/  S2R R17, SR_CTAID.X ;  /* 0x0000000000117919 */ /* 0x000f620000002500 */
[----:B------:R-:W5:Y:S01]  /*0130*/  S2R R8, SR_CTAID.Y ;  /* 0x0000000000087919 */ /* 0x000f620000002600 */
[----:B---3--:R-:W-:-:S05]  /*0140*/  @!P0 LEA R7, R7, R6, 0x18 ;  /* 0x0000000607078211 */ /* 0x008fca00078ec0ff */
[----:B------:R-:W-:Y:S02]  /*0150*/  @!P0 IMAD R7, R2, 0x4, R7 ;  /* 0x0000000402078824 */ /* 0x000fe400078e0207 */
[C---:B-----5:R-:W-:Y:S02]  /*0160*/  IMAD R2, R8.reuse, 0x500, R17 ;  /* 0x0000050008027824 */ /* 0x060fe400078e0211 */
[----:B----4-:R-:W-:Y:S02]  /*0170*/  IMAD R17, R17, UR5, R0 ;  /* 0x0000000511117c24 */ /* 0x010fe4000f8e0200 */
[----:B0-----:R-:W-:Y:S02]  /*0180*/  IMAD R5, R3, 0x50, R2 ;  /* 0x0000005003057824 */ /* 0x001fe400078e0202 */
[----:B-1----:R-:W-:Y:S02]  /*0190*/  IMAD R2, R8, UR4, R3 ;  /* 0x0000000408027c24 */ /* 0x002fe4000f8e0203 */
[----:B------:R-:W-:Y:S01]  /*01a0*/  IMAD.SHL.U32 R5, R5, 0x10, RZ ;  /* 0x0000001005057824 */ /* 0x000fe200078e00ff */
[----:B--2---:R0:W-:Y:S01]  /*01b0*/  @!P0 STS [R7], R4 ;  /* 0x0000000407008388 */ /* 0x0041e20000000800 */
[----:B------:R-:W-:Y:S05]  /*01c0*/  @!P0 BRA `(.L_x_21) ;  /* 0x00000000000c8947 */ /* 0x000fea0003800000 */
[----:B------:R-:W-:-:S13]  /*01d0*/  ISETP.GT.U32.AND P0, PT, R0, 0x5, PT ;  /* 0x000000050000780c */ /* 0x000fda0003f04070 */
[----:B------:R-:W-:Y:S05]  /*01e0*/  @P0 BREAK.RELIABLE B0 ;  /* 0x0000000000000942 */ /* 0x000fea0003800100 */
[----:B------:R-:W-:Y:S05]  /*01f0*/  @P0 BRA `(.L_x_22) ;  /* 0x0000000000900947 */ /* 0x000fea0003800000 */
.L_x_21:
[----:B------:R-:W-:Y:S05]  /*0200*/  BSYNC.RELIABLE B0 ;  /* 0x0000000000007941 */ /* 0x000fea0003800100 */
.L_x_20:
[----:B------:R-:W1:Y:S01]  /*0210*/  LDC.64 R8, c[0x0][0x388] ;  /* 0x0000e200ff087b82 */ /* 0x000e620000000a00 */
[----:B------:R-:W-:Y:S01]  /*0220*/  ISETP.GT.U32.AND P0, PT, R3, 0x4, PT ;  /* 0x000000040300780c */ /* 0x000fe20003f04070 */
[C---:B------:R-:W-:Y:S01]  /*0230*/  VIADD R11, R5.reuse, 0x2800 ;  /* 0x00002800050b7836 */ /* 0x040fe20000000000 */
[----:B0-----:R-:W-:-:S04]  /*0240*/  LEA.HI R7, R5, R0, RZ, 0x1e ;  /* 0x0000000005077211 */ /* 0x001fc800078ff0ff */
[----:B------:R-:W-:-:S07]  /*0250*/  LEA.HI R11, R11, R0, RZ, 0x1e ;  /* 0x000000000b0b7211 */ /* 0x000fce00078ff0ff */
[----:B------:R-:W-:-:S05]  /*0260*/  @!P0 VIADD R13, R5, 0x5000 ;  /* 0x00005000050d8836 */ /* 0x000fca0000000000 */
[----:B------:R-:W-:Y:S01]  /*0270*/  @!P0 LEA.HI R13, R13, R0, RZ, 0x1e ;  /* 0x000000000d0d8211 */ /* 0x000fe200078ff0ff */
[----:B-1----:R-:W-:-:S04]  /*0280*/  IMAD.WIDE.U32 R4, R7, 0x4, R8 ;  /* 0x0000000407047825 */ /* 0x002fc800078e0008 */
[--C-:B------:R-:W-:Y:S01]  /*0290*/  IMAD.WIDE.U32 R6, R11, 0x4, R8.reuse ;  /* 0x000000040b067825 */ /* 0x100fe200078e0008 */
[----:B------:R-:W2:Y:S03]  /*02a0*/  LDG.E R10, desc[UR8][R4.64] ;  /* 0x00000008040a7981 */ /* 0x000ea6000c1e1900 */
[----:B------:R-:W-:Y:S01]  /*02b0*/  @!P0 IMAD.WIDE.U32 R8, R13, 0x4, R8 ;  /* 0x000000040d088825 */ /* 0x000fe200078e0008 */
[----:B------:R0:W3:Y:S04]  /*02c0*/  LDG.E R12, desc[UR8][R6.64] ;  /* 0x00000008060c7981 */ /* 0x0000e8000c1e1900 */
[----:B------:R3:W4:Y:S01]  /*02d0*/  @!P0 LDG.E R15, desc[UR8][R8.64] ;  /* 0x00000008080f8981 */ /* 0x000722000c1e1900 */
[----:B------:R-:W1:Y:S01]  /*02e0*/  S2UR UR5, SR_CgaCtaId ;  /* 0x00000000000579c3 */ /* 0x000e620000008800 */
[----:B------:R-:W-:Y:S01]  /*02f0*/  UMOV UR4, 0x400 ;  /* 0x0000040000047882 */ /* 0x000fe20000000000 */
[----:B------:R-:W-:Y:S01]  /*0300*/  IMAD R11, R3, 0x6, R0 ;  /* 0x00000006030b7824 */ /* 0x000fe200078e0200 */
[----:B------:R-:W-:-:S03]  /*0310*/  UIADD3 UR4, UPT, UPT, UR4, 0x90, URZ ;  /* 0x0000009004047890 */ /* 0x000fc6000fffe0ff */
[----:B------:R-:W-:Y:S01]  /*0320*/  IMAD.SHL.U32 R11, R11, 0x4, RZ ;  /* 0x000000040b0b7824 */ /* 0x000fe200078e00ff */
[----:B-1----:R-:W-:-:S06]  /*0330*/  ULEA UR4, UR5, UR4, 0x18 ;  /* 0x0000000405047291 */ /* 0x002fcc000f8ec0ff */
[----:B------:R-:W-:Y:S02]  /*0340*/  LEA R16, R11, UR4, 0x2 ;  /* 0x000000040b107c11 */ /* 0x000fe4000f8e10ff */
[C---:B--2---:R-:W-:Y:S02]  /*0350*/  PRMT R4, R10.reuse, 0x7770, RZ ;  /* 0x000077700a047816 */ /* 0x044fe400000000ff */
[C---:B------:R-:W-:Y:S02]  /*0360*/  PRMT R5, R10.reuse, 0x7771, RZ ;  /* 0x000077710a057816 */ /* 0x040fe400000000ff */
[C---:B0-----:R-:W-:Y:S02]  /*0370*/  PRMT R6, R10.reuse, 0x7772, RZ ;  /* 0x000077720a067816 */ /* 0x041fe400000000ff */
[----:B------:R-:W-:Y:S02]  /*0380*/  PRMT R7, R10, 0x7773, RZ ;  /* 0x000077730a077816 */ /* 0x000fe400000000ff */
[----:B---3--:R-:W-:-:S02]  /*0390*/  PRMT R8, R12, 0x7770, RZ ;  /* 0x000077700c087816 */ /* 0x008fc400000000ff */
[C---:B------:R-:W-:Y:S01]  /*03a0*/  PRMT R9, R12.reuse, 0x7771, RZ ;  /* 0x000077710c097816 */ /* 0x040fe200000000ff */
[----:B------:R1:W-:Y:S01]  /*03b0*/  STS.128 [R16], R4 ;  /* 0x0000000410007388 */ /* 0x0003e20000000c00 */
[C---:B------:R-:W-:Y:S02]  /*03c0*/  PRMT R10, R12.reuse, 0x7772, RZ ;  /* 0x000077720c0a7816 */ /* 0x040fe400000000ff */
[----:B------:R-:W-:Y:S02]  /*03d0*/  PRMT R11, R12, 0x7773, RZ ;  /* 0x000077730c0b7816 */ /* 0x000fe400000000ff */
[C---:B----4-:R-:W-:Y:S02]  /*03e0*/  @!P0 PRMT R12, R15.reuse, 0x7770, RZ ;  /* 0x000077700f0c8816 */ /* 0x050fe400000000ff */
[C---:B------:R-:W-:Y:S01]  /*03f0*/  @!P0 PRMT R13, R15.reuse, 0x7771, RZ ;  /* 0x000077710f0d8816 */ /* 0x040fe200000000ff */
[----:B------:R1:W-:Y:S01]  /*0400*/  STS.128 [R16+0x300], R8 ;  /* 0x0003000810007388 */ /* 0x0003e20000000c00 */
[----:B------:R-:W-:-:S02]  /*0410*/  @!P0 PRMT R14, R15, 0x7772, RZ ;  /* 0x000077720f0e8816 */ /* 0x000fc400000000ff */
[----:B------:R-:W-:-:S05]  /*0420*/  @!P0 PRMT R15, R15, 0x7773, RZ ;  /* 0x000077730f0f8816 */ /* 0x000fca00000000ff */
[----:B------:R1:W-:Y:S02]  /*0430*/  @!P0 STS.128 [R16+0x600], R12 ;  /* 0x0006000c10008388 */ /* 0x0003e40000000c00 */
.L_x_22:
[----:B------:R-:W-:Y:S05]  /*0440*/  BSYNC.RECONVERGENT B1 ;  /* 0x0000000000017941 */ /* 0x000fea0003800200 */
.L_x_19:
[----:B------:R-:W-:Y:S05]  /*0450*/  WARPSYNC.ALL ;  /* 0x0000000000007948 */ /* 0x000fea0003800000 */
[----:B------:R-:W-:Y:S01]  /*0460*/  BAR.SYNC.DEFER_BLOCKING 0x0 ;  /* 0x0000000000007b1d */ /* 0x000fe20000010000 */
[----:B------:R-:W-:-:S04]  /*0470*/  ISETP.GT.AND P0, PT, R17, 0x27d, PT ;  /* 0x0000027d1100780c */ /* 0x000fc80003f04270 */
[----:B------:R-:W-:Y:S01]  /*0480*/  ISETP.GT.U32.OR P0, PT, R2, 0x165, P0 ;  /* 0x000001650200780c */ /* 0x000fe20000704470 */
[----:B------:R-:W-:-:S12]  /*0490*/  BSSY.RECONVERGENT B1, `(.L_x_23) ;  /* 0x0000074000017945 */ /* 0x000fd80003800200 */
[----:B------:R-:W-:Y:S05]  /*04a0*/  @P0 BRA `(.L_x_24) ;  /* 0x0000000400c80947 */ /* 0x000fea0003800000 */
[----:B-1----:R-:W1:Y:S01]  /*04b0*/  LDC R5, c[0x0][0x398] ;  /* 0x0000e600ff057b82 */ /* 0x002e620000000800 */
[----:B------:R-:W-:-:S07]  /*04c0*/  IMAD R2, R2, 0x27e, R17 ;  /* 0x0000027e02027824 */ /* 0x000fce00078e0211 */
[----:B------:R-:W2:Y:S01]  /*04d0*/  LDC.64 R24, c[0x0][0x380] ;  /* 0x0000e000ff187b82 */ /* 0x000ea20000000a00 */
[----:B-1----:R-:W-:-:S04]  /*04e0*/  IMAD R5, R5, 0x37c34, R2 ;  /* 0x00037c3405057824 */ /* 0x002fc800078e0202 */
[----:B--2---:R-:W-:-:S05]  /*04f0*/  IMAD.WIDE R24, R5, 0x4, R24 ;  /* 0x0000000405187825 */ /* 0x004fca00078e0218 */
[----:B------:R-:W2:Y:S01]  /*0500*/  LDG.E R9, desc[UR8][R24.64] ;  /* 0x0000000818097981 */ /* 0x000ea2000c1e1900 */
[----:B------:R-:W1:Y:S01]  /*0510*/  S2UR UR6, SR_CgaCtaId ;  /* 0x00000000000679c3 */ /* 0x000e620000008800 */
[----:B------:R-:W-:Y:S01]  /*0520*/  UMOV UR4, 0x400 ;  /* 0x0000040000047882 */ /* 0x000fe20000000000 */
[----:B------:R-:W-:Y:S01]  /*0530*/  IMAD R0, R3, 0x18, R0 ;  /* 0x0000001803007824 */ /* 0x000fe200078e0200 */
[----:B------:R-:W-:-:S03]  /*0540*/  UIADD3 UR5, UPT, UPT, UR4, 0x90, URZ ;  /* 0x0000009004057890 */ /* 0x000fc6000fffe0ff */
[----:B------:R-:W-:Y:S01]  /*0550*/  IMAD.SHL.U32 R0, R0, 0x2, RZ ;  /* 0x0000000200007824 */ /* 0x000fe200078e00ff */
[----:B-1----:R-:W-:Y:S02]  /*0560*/  ULEA UR5, UR6, UR5, 0x18 ;  /* 0x0000000506057291 */ /* 0x002fe4000f8ec0ff */
[----:B------:R-:W-:-:S04]  /*0570*/  ULEA UR4, UR6, UR4, 0x18 ;  /* 0x0000000406047291 */ /* 0x000fc8000f8ec0ff */
[----:B------:R-:W-:-:S05]  /*0580*/  LEA R0, R0, UR5, 0x2 ;  /* 0x0000000500007c11 */ /* 0x000fca000f8e10ff */
[----:B------:R-:W1:Y:S04]  /*0590*/  LDS.64 R10, [R0] ;  /* 0x00000000000a7984 */ /* 0x000e680000000a00 */
[----:B------:R-:W-:Y:S04]  /*05a0*/  LDS.128 R12, [UR4] ;  /* 0x00000004ff0c7984 */ /* 0x000fe80008000c00 */
[----:B------:R-:W3:Y:S04]  /*05b0*/  LDS.64 R20, [R0+0x8] ;  /* 0x0000080000147984 */ /* 0x000ee80000000a00 */
[----:B------:R-:W4:Y:S04]  /*05c0*/  LDS.64 R2, [R0+0x10] ;  /* 0x0000100000027984 */ /* 0x000f280000000a00 */
[----:B0-----:R-:W-:Y:S04]  /*05d0*/  LDS.128 R4, [UR4+0x10] ;  /* 0x00001004ff047984 */ /* 0x001fe80008000c00 */
[----:B------:R-:W0:Y:S04]  /*05e0*/  LDS.64 R22, [R0+0x60] ;  /* 0x0000600000167984 */ /* 0x000e280000000a00 */
[----:B------:R-:W5:Y:S01]  /*05f0*/  LDS.64 R18, [R0+0x68] ;  /* 0x0000680000127984 */ /* 0x000f620000000a00 */
[----:B-1----:R-:W-:-:S02]  /*0600*/  I2FP.F32.U32 R10, R10 ;  /* 0x0000000a000a7245 */ /* 0x002fc40000201000 */
[----:B------:R-:W-:Y:S02]  /*0610*/  I2FP.F32.U32 R17, R11 ;  /* 0x0000000b00117245 */ /* 0x000fe40000201000 */
[----:B---3--:R-:W-:Y:S02]  /*0620*/  I2FP.F32.U32 R20, R20 ;  /* 0x0000001400147245 */ /* 0x008fe40000201000 */
[----:B------:R-:W-:Y:S02]  /*0630*/  I2FP.F32.U32 R21, R21 ;  /* 0x0000001500157245 */ /* 0x000fe40000201000 */
[----:B----4-:R-:W-:Y:S02]  /*0640*/  I2FP.F32.U32 R2, R2 ;  /* 0x0000000200027245 */ /* 0x010fe40000201000 */
[----:B------:R-:W-:Y:S02]  /*0650*/  I2FP.F32.U32 R3, R3 ;  /* 0x0000000300037245 */ /* 0x000fe40000201000 */
[----:B0-----:R-:W-:-:S02]  /*0660*/  I2FP.F32.U32 R22, R22 ;  /* 0x0000001600167245 */ /* 0x001fc40000201000 */
[----:B------:R-:W-:Y:S02]  /*0670*/  I2FP.F32.U32 R23, R23 ;  /* 0x0000001700177245 */ /* 0x000fe40000201000 */
[----:B-----5:R-:W-:Y:S02]  /*0680*/  I2FP.F32.U32 R18, R18 ;  /* 0x0000001200127245 */ /* 0x020fe40000201000 */
[----:B------:R-:W-:Y:S01]  /*0690*/  I2FP.F32.U32 R19, R19 ;  /* 0x0000001300137245 */ /* 0x000fe20000201000 */
[----:B--2---:R-:W-:Y:S02]  /*06a0*/  FFMA R12, R10, R12, R9 ;  /* 0x0000000c0a0c7223 */ /* 0x004fe40000000009 */
[----:B------:R-:W0:Y:S02]  /*06b0*/  LDS.128 R8, [UR4+0x20] ;  /* 0x00002004ff087984 */ /* 0x000e240008000c00 */
[----:B------:R-:W-:Y:S02]  /*06c0*/  FFMA R13, R17, R13, R12 ;  /* 0x0000000d110d7223 */ /* 0x000fe4000000000c */
[----:B------:R-:W1:Y:S02]  /*06d0*/  LDS.64 R16, [R0+0x70] ;  /* 0x0000700000107984 */ /* 0x000e640000000a00 */
[----:B------:R-:W-:-:S04]  /*06e0*/  FFMA R14, R20, R14, R13 ;  /* 0x0000000e140e7223 */ /* 0x000fc8000000000d */
[----:B------:R-:W-:Y:S02]  /*06f0*/  FFMA R15, R21, R15, R14 ;  /* 0x0000000f150f7223 */ /* 0x000fe4000000000e */
[----:B------:R-:W2:Y:S02]  /*0700*/  LDS.64 R20, [R0+0xc0] ;  /* 0x0000c00000147984 */ /* 0x000ea40000000a00 */
[----:B------:R-:W-:Y:S02]  /*0710*/  FFMA R2, R2, R4, R15 ;  /* 0x0000000402027223 */ /* 0x000fe4000000000f */
[----:B------:R-:W3:Y:S02]  /*0720*/  LDS.128 R12, [UR4+0x30] ;  /* 0x00003004ff0c7984 */ /* 0x000ee40008000c00 */
[----:B------:R-:W-:Y:S02]  /*0730*/  FFMA R5, R3, R5, R2 ;  /* 0x0000000503057223 */ /* 0x000fe40000000002 */
[----:B------:R-:W4:Y:S02]  /*0740*/  LDS.64 R2, [R0+0xc8] ;  /* 0x0000c80000027984 */ /* 0x000f240000000a00 */
[----:B------:R-:W-:-:S04]  /*0750*/  FFMA R6, R22, R6, R5 ;  /* 0x0000000616067223 */ /* 0x000fc80000000005 */
[----:B------:R-:W-:Y:S02]  /*0760*/  FFMA R7, R23, R7, R6 ;  /* 0x0000000717077223 */ /* 0x000fe40000000006 */
[----:B------:R-:W5:Y:S02]  /*0770*/  LDS.64 R22, [R0+0xd0] ;  /* 0x0000d00000167984 */ /* 0x000f640000000a00 */
[----:B0-----:R-:W-:Y:S02]  /*0780*/  FFMA R8, R18, R8, R7 ;  /* 0x0000000812087223 */ /* 0x001fe40000000007 */
[----:B------:R-:W0:Y:S01]  /*0790*/  LDS.128 R4, [UR4+0x40] ;  /* 0x00004004ff047984 */ /* 0x000e220008000c00 */
[----:B-1----:R-:W-:Y:S01]  /*07a0*/  I2FP.F32.U32 R16, R16 ;  /* 0x0000001000107245 */ /* 0x002fe20000201000 */
[----:B------:R-:W-:Y:S01]  /*07b0*/  FFMA R9, R19, R9, R8 ;  /* 0x0000000913097223 */ /* 0x000fe20000000008 */
[----:B------:R-:W-:Y:S01]  /*07c0*/  I2FP.F32.U32 R17, R17 ;  /* 0x0000001100117245 */ /* 0x000fe20000201000 */
[----:B------:R-:W1:Y:S02]  /*07d0*/  LDS.64 R18, [R0+0x120] ;  /* 0x0001200000127984 */ /* 0x000e640000000a00 */
[----:B------:R-:W-:Y:S01]  /*07e0*/  FFMA R10, R16, R10, R9 ;  /* 0x0000000a100a7223 */ /* 0x000fe20000000009 */
[----:B--2---:R-:W-:-:S03]  /*07f0*/  I2FP.F32.U32 R20, R20 ;  /* 0x0000001400147245 */ /* 0x004fc60000201000 */
[----:B------:R-:W-:Y:S01]  /*0800*/  FFMA R11, R17, R11, R10 ;  /* 0x0000000b110b7223 */ /* 0x000fe2000000000a */
[----:B------:R-:W-:Y:S01]  /*0810*/  I2FP.F32.U32 R21, R21 ;  /* 0x0000001500157245 */ /* 0x000fe20000201000 */
[----:B------:R-:W2:Y:S02]  /*0820*/  LDS.64 R16, [R0+0x128] ;  /* 0x0001280000107984 */ /* 0x000ea40000000a00 */
[----:B---3--:R-:W-:Y:S02]  /*0830*/  FFMA R12, R20, R12, R11 ;  /* 0x0000000c140c7223 */ /* 0x008fe4000000000b */
[----:B------:R-:W3:Y:S01]  /*0840*/  LDS.128 R8, [UR4+0x50] ;  /* 0x00005004ff087984 */ /* 0x000ee20008000c00 */
[----:B----4-:R-:W-:Y:S01]  /*0850*/  I2FP.F32.U32 R2, R2 ;  /* 0x0000000200027245 */ /* 0x010fe20000201000 */
[----:B------:R-:W-:Y:S01]  /*0860*/  FFMA R13, R21, R13, R12 ;  /* 0x0000000d150d7223 */ /* 0x000fe2000000000c */
[----:B------:R-:W-:Y:S01]  /*0870*/  I2FP.F32.U32 R27, R3 ;  /* 0x00000003001b7245 */ /* 0x000fe20000201000 */
[----:B------:R-:W4:Y:S02]  /*0880*/  LDS.64 R20, [R0+0x130] ;  /* 0x0001300000147984 */ /* 0x000f240000000a00 */
[----:B------:R-:W-:-:S02]  /*0890*/  FFMA R14, R2, R14, R13 ;  /* 0x0000000e020e7223 */ /* 0x000fc4000000000d */
[----:B------:R-:W4:Y:S01]  /*08a0*/  LDS.64 R2, [R0+0x180] ;  /* 0x0001800000027984 */ /* 0x000f220000000a00 */
[----:B-----5:R-:W-:Y:S01]  /*08b0*/  I2FP.F32.U32 R22, R22 ;  /* 0x0000001600167245 */ /* 0x020fe20000201000 */
[----:B------:R-:W-:Y:S01]  /*08c0*/  FFMA R27, R27, R15, R14 ;  /* 0x0000000f1b1b7223 */ /* 0x000fe2000000000e */
[----:B------:R-:W-:Y:S01]  /*08d0*/  I2FP.F32.U32 R23, R23 ;  /* 0x0000001700177245 */ /* 0x000fe20000201000 */
[----:B------:R-:W5:Y:S02]  /*08e0*/  LDS.128 R12, [UR4+0x60] ;  /* 0x00006004ff0c7984 */ /* 0x000f640008000c00 */
[----:B0-----:R-:W-:Y:S02]  /*08f0*/  FFMA R4, R22, R4, R27 ;  /* 0x0000000416047223 */ /* 0x001fe4000000001b */
[----:B------:R-:W0:Y:S02]  /*0900*/  LDS.64 R26, [R0+0x1f0] ;  /* 0x0001f000001a7984 */ /* 0x000e240000000a00 */
[----:B------:R-:W-:Y:S01]  /*0910*/  FFMA R5, R23, R5, R4 ;  /* 0x0000000517057223 */ /* 0x000fe20000000004 */
[----:B-1----:R-:W-:Y:S01]  /*0920*/  I2FP.F32.U32 R18, R18 ;  /* 0x0000001200127245 */ /* 0x002fe20000201000 */
[----:B------:R-:W1:Y:S01]  /*0930*/  LDS.64 R22, [R0+0x188] ;  /* 0x0001880000167984 */ /* 0x000e620000000a00 */
[----:B------:R-:W-:-:S03]  /*0940*/  I2FP.F32.U32 R19, R19 ;  /* 0x0000001300137245 */ /* 0x000fc60000201000 */
        /* <DEDUP_REMOVED lines=10> */
[----:B------:R-:W4:Y:S01]  /*09f0*/  LDS.64 R16, [R0+0x1e0] ;  /* 0x0001e00000107984 */ /* 0x000f220000000a00 */
[----:B------:R-:W-:Y:S01]  /*0a00*/  I2FP.F32.U32 R2, R2 ;  /* 0x0000000200027245 */ /* 0x000fe20000201000 */
[----:B------:R-:W-:Y:S01]  /*0a10*/  FFMA R10, R20, R10, R9 ;  /* 0x0000000a140a7223 */ /* 0x000fe20000000009 */
[----:B------:R-:W-:-:S03]  /*0a20*/  I2FP.F32.U32 R3, R3 ;  /* 0x0000000300037245 */ /* 0x000fc60000201000 */
[----:B------:R-:W-:Y:S02]  /*0a30*/  FFMA R11, R21, R11, R10 ;  /* 0x0000000b150b7223 */ /* 0x000fe4000000000a */
[----:B------:R-:W4:Y:S02]  /*0a40*/  LDS.64 R20, [R0+0x1e8] ;  /* 0x0001e80000147984 */ /* 0x000f240000000a00 */
[----:B-----5:R-:W-:Y:S02]  /*0a50*/  FFMA R2, R2, R12, R11 ;  /* 0x0000000c02027223 */ /* 0x020fe4000000000b */
[----:B------:R-:W5:Y:S02]  /*0a60*/  LDS.128 R8, [UR4+0x80] ;  /* 0x00008004ff087984 */ /* 0x000f640008000c00 */
[----:B------:R-:W-:Y:S01]  /*0a70*/  FFMA R3, R3, R13, R2 ;  /* 0x0000000d03037223 */ /* 0x000fe20000000002 */
[----:B0-----:R-:W-:Y:S02]  /*0a80*/  I2FP.F32.U32 R26, R26 ;  /* 0x0000001a001a7245 */ /* 0x001fe40000201000 */
[----:B------:R-:W-:-:S02]  /*0a90*/  I2FP.F32.U32 R27, R27 ;  /* 0x0000001b001b7245 */ /* 0x000fc40000201000 */
[----:B-1----:R-:W-:Y:S02]  /*0aa0*/  I2FP.F32.U32 R22, R22 ;  /* 0x0000001600167245 */ /* 0x002fe40000201000 */
[----:B------:R-:W-:-:S03]  /*0ab0*/  I2FP.F32.U32 R23, R23 ;  /* 0x0000001700177245 */ /* 0x000fc60000201000 */
[----:B------:R-:W-:-:S04]  /*0ac0*/  FFMA R14, R22, R14, R3 ;  /* 0x0000000e160e7223 */ /* 0x000fc80000000003 */
[----:B------:R-:W-:Y:S01]  /*0ad0*/  FFMA R15, R23, R15, R14 ;  /* 0x0000000f170f7223 */ /* 0x000fe2000000000e */
[----:B--2---:R-:W-:Y:S02]  /*0ae0*/  I2FP.F32.U32 R18, R18 ;  /* 0x0000001200127245 */ /* 0x004fe40000201000 */
[----:B------:R-:W-:-:S03]  /*0af0*/  I2FP.F32.U32 R19, R19 ;  /* 0x0000001300137245 */ /* 0x000fc60000201000 */
[----:B---3--:R-:W-:Y:S01]  /*0b00*/  FFMA R4, R18, R4, R15 ;  /* 0x0000000412047223 */ /* 0x008fe2000000000f */
[----:B----4-:R-:W-:-:S03]  /*0b10*/  I2FP.F32.U32 R16, R16 ;  /* 0x0000001000107245 */ /* 0x010fc60000201000 */
[----:B------:R-:W-:Y:S01]  /*0b20*/  FFMA R5, R19, R5, R4 ;  /* 0x0000000513057223 */ /* 0x000fe20000000004 */
[----:B------:R-:W-:-:S03]  /*0b30*/  I2FP.F32.U32 R17, R17 ;  /* 0x0000001100117245 */ /* 0x000fc60000201000 */
[----:B------:R-:W-:Y:S01]  /*0b40*/  FFMA R6, R16, R6, R5 ;  /* 0x0000000610067223 */ /* 0x000fe20000000005 */
[----:B------:R-:W-:-:S03]  /*0b50*/  I2FP.F32.U32 R20, R20 ;  /* 0x0000001400147245 */ /* 0x000fc60000201000 */
[----:B------:R-:W-:Y:S01]  /*0b60*/  FFMA R7, R17, R7, R6 ;  /* 0x0000000711077223 */ /* 0x000fe20000000006 */
[----:B------:R-:W-:-:S03]  /*0b70*/  I2FP.F32.U32 R21, R21 ;  /* 0x0000001500157245 */ /* 0x000fc60000201000 */
[----:B-----5:R-:W-:-:S04]  /*0b80*/  FFMA R8, R20, R8, R7 ;  /* 0x0000000814087223 */ /* 0x020fc80000000007 */
[----:B------:R-:W-:-:S04]  /*0b90*/  FFMA R9, R21, R9, R8 ;  /* 0x0000000915097223 */ /* 0x000fc80000000008 */
[----:B------:R-:W-:-:S04]  /*0ba0*/  FFMA R10, R26, R10, R9 ;  /* 0x0000000a1a0a7223 */ /* 0x000fc80000000009 */
[----:B------:R-:W-:-:S05]  /*0bb0*/  FFMA R11, R27, R11, R10 ;  /* 0x0000000b1b0b7223 */ /* 0x000fca000000000a */
[----:B------:R2:W-:Y:S02]  /*0bc0*/  STG.E desc[UR8][R24.64], R11 ;  /* 0x0000000b18007986 */ /* 0x0005e4000c101908 */
.L_x_24:
[----:B------:R-:W-:Y:S05]  /*0bd0*/  BSYNC.RECONVERGENT B1 ;  /* 0x0000000000017941 */ /* 0x000fea0003800200 */
.L_x_23:
[----:B------:R-:W-:Y:S06]  /*0be0*/  BAR.SYNC.DEFER_BLOCKING 0x0 ;  /* 0x0000000000007b1d */ /* 0x000fec0000010000 */
[----:B------:R-:W-:Y:S05]  /*0bf0*/  EXIT ;  /* 0x000000000000794d */ /* 0x000fea0003800000 */
.L_x_25:
        /* <DEDUP_REMOVED lines=16> */
.L_x_29:


//--------------------- .text._Z16layer1_init_biasPfS_ --------------------------
	.section	.text._Z16layer1_init_biasPfS_,"ax",@progbits
	.align	128
        .global         _Z16layer1_init_biasPfS_
        .type           _Z16layer1_init_biasPfS_,@function
        .size           _Z16layer1_init_biasPfS_,(.L_x_30 - _Z16layer1_init_biasPfS_)
        .other          _Z16layer1_init_biasPfS_,@"STO_CUDA_ENTRY STV_DEFAULT"
_Z16layer1_init_biasPfS_:
.text._Z16layer1_init_biasPfS_:
        /* <DEDUP_REMOVED lines=13> */
[----:B------:R-:W0:Y:S07]  /*00d0*/  LDCU.64 UR4, c[0x0][0x358] ;  /* 0x00006b00ff0477ac */ /* 0x000e2e0008000a00 */
[----:B------:R-:W1:Y:S01]  /*00e0*/  LDC.64 R4, c[0x0][0x380] ;  /* 0x0000e000ff047b82 */ /* 0x000e620000000a00 */
[----:B0-----:R-:W2:Y:S01]  /*00f0*/  LDG.E R9, desc[UR4][R2.64] ;  /* 0x0000000402097981 */ /* 0x001ea2000c1e1900 */
[----:B------:R-:W-:-:S04]  /*0100*/  IMAD R7, R7, 0x27e, R0 ;  /* 0x0000027e07077824 */ /* 0x000fc800078e0200 */
[----:B-1----:R-:W-:-:S05]  /*0110*/  IMAD.WIDE R4, R7, 0x4, R4 ;  /* 0x0000000407047825 */ /* 0x002fca00078e0204 */
[----:B--2---:R-:W-:Y:S04]  /*0120*/  STG.E desc[UR4][R4.64], R9 ;  /* 0x0000000904007986 */ /* 0x004fe8000c101904 */
[----:B------:R-:W2:Y:S04]  /*0130*/  LDG.E R7, desc[UR4][R2.64+0x4] ;  /* 0x0000040402077981 */ /* 0x000ea8000c1e1900 */
        /* <DEDUP_REMOVED lines=8> */
[----:B--2---:R-:W-:Y:S01]  /*01c0*/  STG.E desc[UR4][R4.64+0x45b410], R17 ;  /* 0x45b4101104007986 */ /* 0x004fe2000c101904 */
[----:B------:R-:W-:Y:S05]  /*01d0*/  EXIT ;  /* 0x000000000000794d */ /* 0x000fea0003800000 */
.L_x_26:
        /* <DEDUP_REMOVED lines=10> */
.L_x_30:


//--------------------- .nv.shared.reserved.0     --------------------------
	.section	.nv.shared.reserved.0,"aw",@nobits
	.weak		__nv_reservedSMEM_offset_0_alias
	.size		__nv_reservedSMEM_offset_0_alias, 0, 64
	.other		__nv_reservedSMEM_offset_0_alias,@"STO_CUDA_RESERVED_SHARED STV_DEFAULT"
__nv_reservedSMEM_offset_0_alias:
	.zero		0
	.zero		64


//--------------------- .nv.shared._Z19layer1_feature_mapsPfPhS_i --------------------------
	.section	.nv.shared._Z19layer1_feature_mapsPfPhS_i,"aw",@nobits
	.sectionflags	@""
	.align	4
.nv.shared._Z19layer1_feature_mapsPfPhS_i:
	.zero		3184


//--------------------- .nv.constant0._Z14layer1_sigmoidPfPh --------------------------
	.section	.nv.constant0._Z14layer1_sigmoidPfPh,"a",@progbits
	.sectionflags	@""
	.align	4
.nv.constant0._Z14layer1_sigmoidPfPh:
	.zero		912


//--------------------- .nv.constant0._Z19layer1_feature_mapsPfPhS_i --------------------------
	.section	.nv.constant0._Z19layer1_feature_mapsPfPhS_i,"a",@progbits
	.sectionflags	@""
	.align	4
.nv.constant0._Z19layer1_feature_mapsPfPhS_i:
	.zero		924


//--------------------- .nv.constant0._Z16layer1_init_biasPfS_ --------------------------
	.section	.nv.constant0._Z16layer1_init_biasPfS_,"a",@progbits
	.sectionflags	@""
	.align	4
.nv.constant0._Z16layer1_init_biasPfS_:
	.zero		912


//--------------------- SYMBOLS --------------------------

	.type		.nv.reservedSmem.offset0,@object
	.size		.nv.reservedSmem.offset0,0x4
	.type		.nv.reservedSmem.cap,@object
	.size		.nv.reservedSmem.cap,0x4
